	.target	sm_100a

	.elftype	@"ET_EXEC"


//--------------------- .note.nv.tkinfo           --------------------------
	.section	.note.nv.tkinfo,"",@"SHT_NOTE"
	.sectionflags	@"SHF_NOTE_NV_TKINFO"
	.tkinfo
        /*0018*/ 	.word	0x00000002
        /*0030*/ 	.string	""
        /*0030*/ 	.string	"ptxas"
        /*0030*/ 	.string	"Cuda compilation tools, release 13.0, V13.0.88"
        /*0030*/ 	.string	"Build cuda_13.0.r13.0/compiler.36424714_0"
        /*0030*/ 	.string	"-arch sm_100a -m 64 "



//--------------------- .note.nv.cuinfo           --------------------------
	.section	.note.nv.cuinfo,"",@"SHT_NOTE"
	.sectionflags	@"SHF_NOTE_NV_CUINFO"
        /*0018*/ 	.short	0x0002
        /*001a*/ 	.short	0x0064
        /*001c*/ 	.short	0x0082
	.zero		2


//--------------------- .nv.info                  --------------------------
	.section	.nv.info,"",@"SHT_CUDA_INFO"
	.align	4


	//----- nvinfo : EIATTR_REGCOUNT
	.align		4
        /*0000*/ 	.byte	0x04, 0x2f
        /*0002*/ 	.short	(.L_19 - .L_18)
	.align		4
.L_18:
        /*0004*/ 	.word	index@(_ZN7cutlass13device_kernelINS_4gemm6kernel13GemmUniversalIN4cute5tupleIJiiiiEEENS1_10collective13CollectiveMmaINS1_35MainloopSm100TmaUmmaWarpSpecializedILi7ELi2ELi4ENS5_IJNS4_1CILi4EEENSA_ILi1EEESC_EEEEENS5_IJNSA_ILi128EEESF_NSA_ILi64EEEEEENS_6half_tENS5_IJlSC_lEEESI_SJ_NS4_8TiledMMAINS4_8MMA_AtomIJNS4_26SM100_MMA_F16BF16_2x1SM_SSISI_SI_fLi128ELi128ELNS4_4UMMA5MajorE0ELSO_0ELNSN_7ScaleInE0ELSP_0EEEEEENS4_6LayoutINS5_IJSC_SC_SC_EEENS5_IJNSA_ILi0EEESU_SU_EEEEENS5_IJNS4_10UnderscoreESX_SX_EEEEENS4_18SM100_TMA_2SM_LOADENS4_14ComposedLayoutINS4_7SwizzleILi3ELi4ELi3EEENS4_18smem_ptr_flag_bitsILi16EEENSS_INS5_IJNSA_ILi8EEESG_EEENS5_IJSG_SC_EEEEEEEvNS4_8identityENS4_28SM100_TMA_2SM_LOAD_MULTICASTES1A_vS1B_EENS_8epilogue10collective18CollectiveEpilogueINS1E_23Sm100TmaWarpSpecializedILi4ELi2ELi16ELb1ELb0EEEJNS5_IJSG_SF_SG_EEENS5_IJNSS_ISG_SC_EENSS_INS5_IJNSA_ILi16EEENSA_ILi2EEEEEENS5_IJSC_SG_EEEEEEEESI_SJ_SI_SJ_NS1E_6fusion15FusionCallbacksIS1I_NS1R_17LinearCombinationISI_fSI_fLNS_15FloatRoundStyleE2EEES1J_S1Q_JEEENS4_5SM1004TMEM4LOAD26SM100_TMEM_LOAD_32dp32b16xENS4_13SM90_TMA_LOADENS11_INS12_ILi1ELi4ELi3EEES15_NSS_INS5_IJS16_S1L_EEENS5_IJS1L_SC_EEEEEEENS4_39AutoVectorizingCopyWithAssumedAlignmentILi128EEENS4_14SM90_TMA_STOREES26_S28_S28_EEEvvEEEEvNT_6ParamsE)
        /*0008*/ 	.word	0x00000044


	//----- nvinfo : EIATTR_FRAME_SIZE
	.align		4
.L_19:
        /*000c*/ 	.byte	0x04, 0x11
        /*000e*/ 	.short	(.L_21 - .L_20)
	.align		4
.L_20:
        /*0010*/ 	.word	index@($__internal_2_$__cuda_sm10x_tcgen05_guardrail_trap_unallocated_columns_being_dealloced)
        /*0014*/ 	.word	0x00000000


	//----- nvinfo : EIATTR_FRAME_SIZE
	.align		4
.L_21:
        /*0018*/ 	.byte	0x04, 0x11
        /*001a*/ 	.short	(.L_23 - .L_22)
	.align		4
.L_22:
        /*001c*/ 	.word	index@($__internal_1_$__cuda_sm10x_tcgen05_guardrail_trap_phase_invalid_during_alloc)
        /*0020*/ 	.word	0x00000000


	//----- nvinfo : EIATTR_FRAME_SIZE
	.align		4
.L_23:
        /*0024*/ 	.byte	0x04, 0x11
        /*0026*/ 	.short	(.L_25 - .L_24)
	.align		4
.L_24:
        /*0028*/ 	.word	index@($__internal_0_$__cuda_sm10x_tcgen05_guardrail_trap_col_being_dealloced_not_returned_by_alloc)
        /*002c*/ 	.word	0x00000000


	//----- nvinfo : EIATTR_FRAME_SIZE
	.align		4
.L_25:
        /*0030*/ 	.byte	0x04, 0x11
        /*0032*/ 	.short	(.L_27 - .L_26)
	.align		4
.L_26:
        /*0034*/ 	.word	index@(_ZN7cutlass13device_kernelINS_4gemm6kernel13GemmUniversalIN4cute5tupleIJiiiiEEENS1_10collective13CollectiveMmaINS1_35MainloopSm100TmaUmmaWarpSpecializedILi7ELi2ELi4ENS5_IJNS4_1CILi4EEENSA_ILi1EEESC_EEEEENS5_IJNSA_ILi128EEESF_NSA_ILi64EEEEEENS_6half_tENS5_IJlSC_lEEESI_SJ_NS4_8TiledMMAINS4_8MMA_AtomIJNS4_26SM100_MMA_F16BF16_2x1SM_SSISI_SI_fLi128ELi128ELNS4_4UMMA5MajorE0ELSO_0ELNSN_7ScaleInE0ELSP_0EEEEEENS4_6LayoutINS5_IJSC_SC_SC_EEENS5_IJNSA_ILi0EEESU_SU_EEEEENS5_IJNS4_10UnderscoreESX_SX_EEEEENS4_18SM100_TMA_2SM_LOADENS4_14ComposedLayoutINS4_7SwizzleILi3ELi4ELi3EEENS4_18smem_ptr_flag_bitsILi16EEENSS_INS5_IJNSA_ILi8EEESG_EEENS5_IJSG_SC_EEEEEEEvNS4_8identityENS4_28SM100_TMA_2SM_LOAD_MULTICASTES1A_vS1B_EENS_8epilogue10collective18CollectiveEpilogueINS1E_23Sm100TmaWarpSpecializedILi4ELi2ELi16ELb1ELb0EEEJNS5_IJSG_SF_SG_EEENS5_IJNSS_ISG_SC_EENSS_INS5_IJNSA_ILi16EEENSA_ILi2EEEEEENS5_IJSC_SG_EEEEEEEESI_SJ_SI_SJ_NS1E_6fusion15FusionCallbacksIS1I_NS1R_17LinearCombinationISI_fSI_fLNS_15FloatRoundStyleE2EEES1J_S1Q_JEEENS4_5SM1004TMEM4LOAD26SM100_TMEM_LOAD_32dp32b16xENS4_13SM90_TMA_LOADENS11_INS12_ILi1ELi4ELi3EEES15_NSS_INS5_IJS16_S1L_EEENS5_IJS1L_SC_EEEEEEENS4_39AutoVectorizingCopyWithAssumedAlignmentILi128EEENS4_14SM90_TMA_STOREES26_S28_S28_EEEvvEEEEvNT_6ParamsE)
        /*0038*/ 	.word	0x00000000


	//----- nvinfo : EIATTR_MIN_STACK_SIZE
	.align		4
.L_27:
        /*003c*/ 	.byte	0x04, 0x12
        /*003e*/ 	.short	(.L_29 - .L_28)
	.align		4
.L_28:
        /*0040*/ 	.word	index@(_ZN7cutlass13device_kernelINS_4gemm6kernel13GemmUniversalIN4cute5tupleIJiiiiEEENS1_10collective13CollectiveMmaINS1_35MainloopSm100TmaUmmaWarpSpecializedILi7ELi2ELi4ENS5_IJNS4_1CILi4EEENSA_ILi1EEESC_EEEEENS5_IJNSA_ILi128EEESF_NSA_ILi64EEEEEENS_6half_tENS5_IJlSC_lEEESI_SJ_NS4_8TiledMMAINS4_8MMA_AtomIJNS4_26SM100_MMA_F16BF16_2x1SM_SSISI_SI_fLi128ELi128ELNS4_4UMMA5MajorE0ELSO_0ELNSN_7ScaleInE0ELSP_0EEEEEENS4_6LayoutINS5_IJSC_SC_SC_EEENS5_IJNSA_ILi0EEESU_SU_EEEEENS5_IJNS4_10UnderscoreESX_SX_EEEEENS4_18SM100_TMA_2SM_LOADENS4_14ComposedLayoutINS4_7SwizzleILi3ELi4ELi3EEENS4_18smem_ptr_flag_bitsILi16EEENSS_INS5_IJNSA_ILi8EEESG_EEENS5_IJSG_SC_EEEEEEEvNS4_8identityENS4_28SM100_TMA_2SM_LOAD_MULTICASTES1A_vS1B_EENS_8epilogue10collective18CollectiveEpilogueINS1E_23Sm100TmaWarpSpecializedILi4ELi2ELi16ELb1ELb0EEEJNS5_IJSG_SF_SG_EEENS5_IJNSS_ISG_SC_EENSS_INS5_IJNSA_ILi16EEENSA_ILi2EEEEEENS5_IJSC_SG_EEEEEEEESI_SJ_SI_SJ_NS1E_6fusion15FusionCallbacksIS1I_NS1R_17LinearCombinationISI_fSI_fLNS_15FloatRoundStyleE2EEES1J_S1Q_JEEENS4_5SM1004TMEM4LOAD26SM100_TMEM_LOAD_32dp32b16xENS4_13SM90_TMA_LOADENS11_INS12_ILi1ELi4ELi3EEES15_NSS_INS5_IJS16_S1L_EEENS5_IJS1L_SC_EEEEEEENS4_39AutoVectorizingCopyWithAssumedAlignmentILi128EEENS4_14SM90_TMA_STOREES26_S28_S28_EEEvvEEEEvNT_6ParamsE)
        /*0044*/ 	.word	0x00000000
.L_29:


//--------------------- .nv.compat                --------------------------
	.section	.nv.compat,"",@"SHT_CUDA_COMPAT_INFO"
	.align	4
        /*0000*/ 	.byte	0x02, 0x09, 0x01, 0x00, 0x02, 0x02, 0x02, 0x00, 0x02, 0x05, 0x05, 0x00, 0x03, 0x07, 0x01, 0x01
        /*0010*/ 	.byte	0x02, 0x03, 0x01, 0x00, 0x02, 0x06, 0x01, 0x00, 0x04, 0x0b, 0x08, 0x00, 0x09, 0x00, 0x00, 0x00
        /*0020*/ 	.byte	0x00, 0x00, 0x00, 0x00


//--------------------- .nv.info._ZN7cutlass13device_kernelINS_4gemm6kernel13GemmUniversalIN4cute5tupleIJiiiiEEENS1_10collective13CollectiveMmaINS1_35MainloopSm100TmaUmmaWarpSpecializedILi7ELi2ELi4ENS5_IJNS4_1CILi4EEENSA_ILi1EEESC_EEEEENS5_IJNSA_ILi128EEESF_NSA_ILi64EEEEEENS_6half_tENS5_IJlSC_lEEESI_SJ_NS4_8TiledMMAINS4_8MMA_AtomIJNS4_26SM100_MMA_F16BF16_2x1SM_SSISI_SI_fLi128ELi128ELNS4_4UMMA5MajorE0ELSO_0ELNSN_7ScaleInE0ELSP_0EEEEEENS4_6LayoutINS5_IJSC_SC_SC_EEENS5_IJNSA_ILi0EEESU_SU_EEEEENS5_IJNS4_10UnderscoreESX_SX_EEEEENS4_18SM100_TMA_2SM_LOADENS4_14ComposedLayoutINS4_7SwizzleILi3ELi4ELi3EEENS4_18smem_ptr_flag_bitsILi16EEENSS_INS5_IJNSA_ILi8EEESG_EEENS5_IJSG_SC_EEEEEEEvNS4_8identityENS4_28SM100_TMA_2SM_LOAD_MULTICASTES1A_vS1B_EENS_8epilogue10collective18CollectiveEpilogueINS1E_23Sm100TmaWarpSpecializedILi4ELi2ELi16ELb1ELb0EEEJNS5_IJSG_SF_SG_EEENS5_IJNSS_ISG_SC_EENSS_INS5_IJNSA_ILi16EEENSA_ILi2EEEEEENS5_IJSC_SG_EEEEEEEESI_SJ_SI_SJ_NS1E_6fusion15FusionCallbacksIS1I_NS1R_17LinearCombinationISI_fSI_fLNS_15FloatRoundStyleE2EEES1J_S1Q_JEEENS4_5SM1004TMEM4LOAD26SM100_TMEM_LOAD_32dp32b16xENS4_13SM90_TMA_LOADENS11_INS12_ILi1ELi4ELi3EEES15_NSS_INS5_IJS16_S1L_EEENS5_IJS1L_SC_EEEEEEENS4_39AutoVectorizingCopyWithAssumedAlignmentILi128EEENS4_14SM90_TMA_STOREES26_S28_S28_EEEvvEEEEvNT_6ParamsE --------------------------
	.section	.nv.info._ZN7cutlass13device_kernelINS_4gemm6kernel13GemmUniversalIN4cute5tupleIJiiiiEEENS1_10collective13CollectiveMmaINS1_35MainloopSm100TmaUmmaWarpSpecializedILi7ELi2ELi4ENS5_IJNS4_1CILi4EEENSA_ILi1EEESC_EEEEENS5_IJNSA_ILi128EEESF_NSA_ILi64EEEEEENS_6half_tENS5_IJlSC_lEEESI_SJ_NS4_8TiledMMAINS4_8MMA_AtomIJNS4_26SM100_MMA_F16BF16_2x1SM_SSISI_SI_fLi128ELi128ELNS4_4UMMA5MajorE0ELSO_0ELNSN_7ScaleInE0ELSP_0EEEEEENS4_6LayoutINS5_IJSC_SC_SC_EEENS5_IJNSA_ILi0EEESU_SU_EEEEENS5_IJNS4_10UnderscoreESX_SX_EEEEENS4_18SM100_TMA_2SM_LOADENS4_14ComposedLayoutINS4_7SwizzleILi3ELi4ELi3EEENS4_18smem_ptr_flag_bitsILi16EEENSS_INS5_IJNSA_ILi8EEESG_EEENS5_IJSG_SC_EEEEEEEvNS4_8identityENS4_28SM100_TMA_2SM_LOAD_MULTICASTES1A_vS1B_EENS_8epilogue10collective18CollectiveEpilogueINS1E_23Sm100TmaWarpSpecializedILi4ELi2ELi16ELb1ELb0EEEJNS5_IJSG_SF_SG_EEENS5_IJNSS_ISG_SC_EENSS_INS5_IJNSA_ILi16EEENSA_ILi2EEEEEENS5_IJSC_SG_EEEEEEEESI_SJ_SI_SJ_NS1E_6fusion15FusionCallbacksIS1I_NS1R_17LinearCombinationISI_fSI_fLNS_15FloatRoundStyleE2EEES1J_S1Q_JEEENS4_5SM1004TMEM4LOAD26SM100_TMEM_LOAD_32dp32b16xENS4_13SM90_TMA_LOADENS11_INS12_ILi1ELi4ELi3EEES15_NSS_INS5_IJS16_S1L_EEENS5_IJS1L_SC_EEEEEEENS4_39AutoVectorizingCopyWithAssumedAlignmentILi128EEENS4_14SM90_TMA_STOREES26_S28_S28_EEEvvEEEEvNT_6ParamsE,"",@"SHT_CUDA_INFO"
	.sectionflags	@""
	.align	4


	//----- nvinfo : EIATTR_CUDA_API_VERSION
	.align		4
        /*0000*/ 	.byte	0x04, 0x37
        /*0002*/ 	.short	(.L_31 - .L_30)
.L_30:
        /*0004*/ 	.word	0x00000082


	//----- nvinfo : EIATTR_KPARAM_INFO
	.align		4
.L_31:
        /*0008*/ 	.byte	0x04, 0x17
        /*000a*/ 	.short	(.L_33 - .L_32)
.L_32:
        /*000c*/ 	.word	0x00000000
        /*0010*/ 	.short	0x0000
        /*0012*/ 	.short	0x0000
        /*0014*/ 	.byte	0x00, 0xf0, 0x01, 0x20


	//----- nvinfo : EIATTR_AT_ENTRY_FRAGMENTS
	.align		4
.L_33:
        /*0018*/ 	.byte	0x04, 0x4f
        /*001a*/ 	.short	(.L_35 - .L_34)


	//   ....[0]....
.L_34:
        /*001c*/ 	.word	0x00000007


	//----- nvinfo : EIATTR_RESERVED_SMEM_USED
	.align		4
.L_35:
        /*0020*/ 	.byte	0x01, 0x41
	.zero		2


	//----- nvinfo : EIATTR_SPARSE_MMA_MASK
	.align		4
        /*0024*/ 	.byte	0x03, 0x50
        /*0026*/ 	.short	0x0000


	//----- nvinfo : EIATTR_TCGEN05_2CTA_USED
	.align		4
        /*0028*/ 	.byte	0x01, 0x52
	.zero		2


	//----- nvinfo : EIATTR_MAXREG_COUNT
	.align		4
        /*002c*/ 	.byte	0x03, 0x1b
        /*002e*/ 	.short	0x00ff


	//----- nvinfo : EIATTR_NUM_BARRIERS
	.align		4
        /*0030*/ 	.byte	0x02, 0x4c
        /*0032*/ 	.byte	0x07
	.zero		1


	//----- nvinfo : EIATTR_EXTERNS
	.align		4
        /*0034*/ 	.byte	0x04, 0x0f
        /*0036*/ 	.short	(.L_37 - .L_36)


	//   ....[0]....
	.align		4
.L_36:
        /*0038*/ 	.word	index@(__assertfail)


	//----- nvinfo : EIATTR_MERCURY_ISA_VERSION
	.align		4
.L_37:
        /*003c*/ 	.byte	0x03, 0x5f
        /*003e*/ 	.short	0x0101


	//----- nvinfo : EIATTR_INT_WARP_WIDE_INSTR_OFFSETS
	.align		4
        /*0040*/ 	.byte	0x04, 0x31
        /*0042*/ 	.short	(.L_39 - .L_38)


	//   ....[0]....
.L_38:
        /*0044*/ 	.word	0x00000dd0


	//   ....[1]....
        /*0048*/ 	.word	0x00000e70


	//   ....[2]....
        /*004c*/ 	.word	0x000044a0


	//   ....[3]....
        /*0050*/ 	.word	0x000044d0


	//   ....[4]....
        /*0054*/ 	.word	0x000044f0


	//   ....[5]....
        /*0058*/ 	.word	0x000050b0


	//   ....[6]....
        /*005c*/ 	.word	0x00005150


	//   ....[7]....
        /*0060*/ 	.word	0x00005200


	//   ....[8]....
        /*0064*/ 	.word	0x00005280


	//   ....[9]....
        /*0068*/ 	.word	0x00005330


	//   ....[10]....
        /*006c*/ 	.word	0x000053e0


	//   ....[11]....
        /*0070*/ 	.word	0x00005460


	//   ....[12]....
        /*0074*/ 	.word	0x00005520


	//   ....[13]....
        /*0078*/ 	.word	0x000055e0


	//   ....[14]....
        /*007c*/ 	.word	0x00005690


	//   ....[15]....
        /*0080*/ 	.word	0x00005780


	//   ....[16]....
        /*0084*/ 	.word	0x00005860


	//----- nvinfo : EIATTR_COOP_GROUP_MASK_REGIDS
	.align		4
.L_39:
        /*0088*/ 	.byte	0x04, 0x29
        /*008a*/ 	.short	(.L_41 - .L_40)


	//   ....[0]....
.L_40:
        /*008c*/ 	.word	0xffffffff


	//   ....[1]....
        /*0090*/ 	.word	0xffffffff


	//   ....[2]....
        /*0094*/ 	.word	0xffffffff


	//   ....[3]....
        /*0098*/ 	.word	0xffffffff


	//   ....[4]....
        /*009c*/ 	.word	0xffffffff


	//   ....[5]....
        /*00a0*/ 	.word	0xffffffff


	//   ....[6]....
        /*00a4*/ 	.word	0xffffffff


	//   ....[7]....
        /*00a8*/ 	.word	0xffffffff


	//   ....[8]....
        /*00ac*/ 	.word	0xffffffff


	//   ....[9]....
        /*00b0*/ 	.word	0xffffffff


	//   ....[10]....
        /*00b4*/ 	.word	0xffffffff


	//   ....[11]....
        /*00b8*/ 	.word	0xffffffff


	//   ....[12]....
        /*00bc*/ 	.word	0xffffffff


	//   ....[13]....
        /*00c0*/ 	.word	0xffffffff


	//----- nvinfo : EIATTR_COOP_GROUP_INSTR_OFFSETS
	.align		4
.L_41:
        /*00c4*/ 	.byte	0x04, 0x28
        /*00c6*/ 	.short	(.L_43 - .L_42)


	//   ....[0]....
.L_42:
        /*00c8*/ 	.word	0x000000b0


	//   ....[1]....
        /*00cc*/ 	.word	0x00000520


	//   ....[2]....
        /*00d0*/ 	.word	0x00000740


	//   ....[3]....
        /*00d4*/ 	.word	0x000008d0


	//   ....[4]....
        /*00d8*/ 	.word	0x000009c0


	//   ....[5]....
        /*00dc*/ 	.word	0x00000b20


	//   ....[6]....
        /*00e0*/ 	.word	0x00000cb0


	//   ....[7]....
        /*00e4*/ 	.word	0x00000ef0


	//   ....[8]....
        /*00e8*/ 	.word	0x00002220


	//   ....[9]....
        /*00ec*/ 	.word	0x00003280


	//   ....[10]....
        /*00f0*/ 	.word	0x00003750


	//   ....[11]....
        /*00f4*/ 	.word	0x00003780


	//   ....[12]....
        /*00f8*/ 	.word	0x000043a0


	//   ....[13]....
        /*00fc*/ 	.word	0x000045b0


	//----- nvinfo : EIATTR_VRC_CTA_INIT_COUNT
	.align		4
.L_43:
        /*0100*/ 	.byte	0x02, 0x4a
        /*0102*/ 	.byte	0x80
	.zero		1


	//----- nvinfo : EIATTR_SYSCALL_OFFSETS
	.align		4
        /*0104*/ 	.byte	0x04, 0x46
        /*0106*/ 	.short	(.L_45 - .L_44)


	//   ....[0]....
.L_44:
        /*0108*/ 	.word	0x000063f0


	//   ....[1]....
        /*010c*/ 	.word	0x000064e0


	//   ....[2]....
        /*0110*/ 	.word	0x00006c80


	//   ....[3]....
        /*0114*/ 	.word	0x000075b0


	//   ....[4]....
        /*0118*/ 	.word	0x00007e80


	//   ....[5]....
        /*011c*/ 	.word	0x00008750


	//----- nvinfo : EIATTR_MBARRIER_INSTR_OFFSETS
	.align		4
.L_45:
        /*0120*/ 	.byte	0x04, 0x39
        /*0122*/ 	.short	(.L_47 - .L_46)


	//   ....[0]....
.L_46:
        /*0124*/ 	.word	0x00000650
        /*0128*/ 	.word	0x000000ff
        /*012c*/ 	.word	0x00000000
        /*0130*/ 	.short	0x0100
        /*0132*/ 	.byte	0x04
	.zero		1


	//   ....[1]....
        /*0134*/ 	.word	0x00000660
        /*0138*/ 	.word	0x000000ff
        /*013c*/ 	.word	0x00000038
        /*0140*/ 	.short	0x0100
        /*0142*/ 	.byte	0x04
	.zero		1


	//   ....[2]....
        /*0144*/ 	.word	0x00000670
        /*0148*/ 	.word	0x000000ff
        /*014c*/ 	.word	0x00000008
        /*0150*/ 	.short	0x0100
        /*0152*/ 	.byte	0x04
	.zero		1


	//   ....[3]....
        /*0154*/ 	.word	0x00000680
        /*0158*/ 	.word	0x000000ff
        /*015c*/ 	.word	0x00000040
        /*0160*/ 	.short	0x0100
        /*0162*/ 	.byte	0x04
	.zero		1


	//   ....[4]....
        /*0164*/ 	.word	0x00000690
        /*0168*/ 	.word	0x000000ff
        /*016c*/ 	.word	0x00000010
        /*0170*/ 	.short	0x0100
        /*0172*/ 	.byte	0x04
	.zero		1


	//   ....[5]....
        /*0174*/ 	.word	0x000006a0
        /*0178*/ 	.word	0x000000ff
        /*017c*/ 	.word	0x00000048
        /*0180*/ 	.short	0x0100
        /*0182*/ 	.byte	0x04
	.zero		1


	//   ....[6]....
        /*0184*/ 	.word	0x000006b0
        /*0188*/ 	.word	0x000000ff
        /*018c*/ 	.word	0x00000018
        /*0190*/ 	.short	0x0100
        /*0192*/ 	.byte	0x04
	.zero		1


	//   ....[7]....
        /*0194*/ 	.word	0x000006c0
        /*0198*/ 	.word	0x000000ff
        /*019c*/ 	.word	0x00000050
        /*01a0*/ 	.short	0x0100
        /*01a2*/ 	.byte	0x04
	.zero		1


	//   ....[8]....
        /*01a4*/ 	.word	0x000006d0
        /*01a8*/ 	.word	0x000000ff
        /*01ac*/ 	.word	0x00000020
        /*01b0*/ 	.short	0x0100
        /*01b2*/ 	.byte	0x04
	.zero		1


	//   ....[9]....
        /*01b4*/ 	.word	0x000006e0
        /*01b8*/ 	.word	0x000000ff
        /*01bc*/ 	.word	0x00000058
        /*01c0*/ 	.short	0x0100
        /*01c2*/ 	.byte	0x04
	.zero		1


	//   ....[10]....
        /*01c4*/ 	.word	0x000006f0
        /*01c8*/ 	.word	0x000000ff
        /*01cc*/ 	.word	0x00000028
        /*01d0*/ 	.short	0x0100
        /*01d2*/ 	.byte	0x04
	.zero		1


	//   ....[11]....
        /*01d4*/ 	.word	0x00000700
        /*01d8*/ 	.word	0x000000ff
        /*01dc*/ 	.word	0x00000060
        /*01e0*/ 	.short	0x0100
        /*01e2*/ 	.byte	0x04
	.zero		1


	//   ....[12]....
        /*01e4*/ 	.word	0x00000710
        /*01e8*/ 	.word	0x000000ff
        /*01ec*/ 	.word	0x00000030
        /*01f0*/ 	.short	0x0100
        /*01f2*/ 	.byte	0x04
	.zero		1


	//   ....[13]....
        /*01f4*/ 	.word	0x00000720
        /*01f8*/ 	.word	0x000000ff
        /*01fc*/ 	.word	0x00000068
        /*0200*/ 	.short	0x0100
        /*0202*/ 	.byte	0x04
	.zero		1


	//   ....[14]....
        /*0204*/ 	.word	0x00000840
        /*0208*/ 	.word	0x000000ff
        /*020c*/ 	.word	0x00000070
        /*0210*/ 	.short	0x0100
        /*0212*/ 	.byte	0x04
	.zero		1


	//   ....[15]....
        /*0214*/ 	.word	0x00000850
        /*0218*/ 	.word	0x000000ff
        /*021c*/ 	.word	0x00000090
        /*0220*/ 	.short	0x0100
        /*0222*/ 	.byte	0x04
	.zero		1


	//   ....[16]....
        /*0224*/ 	.word	0x00000860
        /*0228*/ 	.word	0x000000ff
        /*022c*/ 	.word	0x00000078
        /*0230*/ 	.short	0x0100
        /*0232*/ 	.byte	0x04
	.zero		1


	//   ....[17]....
        /*0234*/ 	.word	0x00000870
        /*0238*/ 	.word	0x000000ff
        /*023c*/ 	.word	0x00000098
        /*0240*/ 	.short	0x0100
        /*0242*/ 	.byte	0x04
	.zero		1


	//   ....[18]....
        /*0244*/ 	.word	0x00000880
        /*0248*/ 	.word	0x000000ff
        /*024c*/ 	.word	0x00000080
        /*0250*/ 	.short	0x0100
        /*0252*/ 	.byte	0x04
	.zero		1


	//   ....[19]....
        /*0254*/ 	.word	0x00000890
        /*0258*/ 	.word	0x000000ff
        /*025c*/ 	.word	0x000000a0
        /*0260*/ 	.short	0x0100
        /*0262*/ 	.byte	0x04
	.zero		1


	//   ....[20]....
        /*0264*/ 	.word	0x000008a0
        /*0268*/ 	.word	0x000000ff
        /*026c*/ 	.word	0x00000088
        /*0270*/ 	.short	0x0100
        /*0272*/ 	.byte	0x04
	.zero		1


	//   ....[21]....
        /*0274*/ 	.word	0x000008b0
        /*0278*/ 	.word	0x000000ff
        /*027c*/ 	.word	0x000000a8
        /*0280*/ 	.short	0x0100
        /*0282*/ 	.byte	0x04
	.zero		1


	//   ....[22]....
        /*0284*/ 	.word	0x00000990
        /*0288*/ 	.word	0x000000ff
        /*028c*/ 	.word	0x000000b0
        /*0290*/ 	.short	0x0100
        /*0292*/ 	.byte	0x06
	.zero		1


	//   ....[23]....
        /*0294*/ 	.word	0x000009a0
        /*0298*/ 	.word	0x000000ff
        /*029c*/ 	.word	0x000000b8
        /*02a0*/ 	.short	0x0100
        /*02a2*/ 	.byte	0x06
	.zero		1


	//   ....[24]....
        /*02a4*/ 	.word	0x00000ad0
        /*02a8*/ 	.word	0x000000ff
        /*02ac*/ 	.word	0x000000c0
        /*02b0*/ 	.short	0x0100
        /*02b2*/ 	.byte	0x06
	.zero		1


	//   ....[25]....
        /*02b4*/ 	.word	0x00000ae0
        /*02b8*/ 	.word	0x000000ff
        /*02bc*/ 	.word	0x000000d0
        /*02c0*/ 	.short	0x0100
        /*02c2*/ 	.byte	0x06
	.zero		1


	//   ....[26]....
        /*02c4*/ 	.word	0x00000af0
        /*02c8*/ 	.word	0x000000ff
        /*02cc*/ 	.word	0x000000c8
        /*02d0*/ 	.short	0x0100
        /*02d2*/ 	.byte	0x06
	.zero		1


	//   ....[27]....
        /*02d4*/ 	.word	0x00000b00
        /*02d8*/ 	.word	0x000000ff
        /*02dc*/ 	.word	0x000000d8
        /*02e0*/ 	.short	0x0100
        /*02e2*/ 	.byte	0x06
	.zero		1


	//   ....[28]....
        /*02e4*/ 	.word	0x00000c20
        /*02e8*/ 	.word	0x000000ff
        /*02ec*/ 	.word	0x000000e0
        /*02f0*/ 	.short	0x0100
        /*02f2*/ 	.byte	0x04
	.zero		1


	//   ....[29]....
        /*02f4*/ 	.word	0x00000c30
        /*02f8*/ 	.word	0x000000ff
        /*02fc*/ 	.word	0x00000100
        /*0300*/ 	.short	0x0100
        /*0302*/ 	.byte	0x04
	.zero		1


	//   ....[30]....
        /*0304*/ 	.word	0x00000c40
        /*0308*/ 	.word	0x000000ff
        /*030c*/ 	.word	0x000000e8
        /*0310*/ 	.short	0x0100
        /*0312*/ 	.byte	0x04
	.zero		1


	//   ....[31]....
        /*0314*/ 	.word	0x00000c50
        /*0318*/ 	.word	0x000000ff
        /*031c*/ 	.word	0x00000108
        /*0320*/ 	.short	0x0100
        /*0322*/ 	.byte	0x04
	.zero		1


	//   ....[32]....
        /*0324*/ 	.word	0x00000c60
        /*0328*/ 	.word	0x000000ff
        /*032c*/ 	.word	0x000000f0
        /*0330*/ 	.short	0x0100
        /*0332*/ 	.byte	0x04
	.zero		1


	//   ....[33]....
        /*0334*/ 	.word	0x00000c70
        /*0338*/ 	.word	0x000000ff
        /*033c*/ 	.word	0x00000110
        /*0340*/ 	.short	0x0100
        /*0342*/ 	.byte	0x04
	.zero		1


	//   ....[34]....
        /*0344*/ 	.word	0x00000c80
        /*0348*/ 	.word	0x000000ff
        /*034c*/ 	.word	0x000000f8
        /*0350*/ 	.short	0x0100
        /*0352*/ 	.byte	0x04
	.zero		1


	//   ....[35]....
        /*0354*/ 	.word	0x00000c90
        /*0358*/ 	.word	0x000000ff
        /*035c*/ 	.word	0x00000118
        /*0360*/ 	.short	0x0100
        /*0362*/ 	.byte	0x04
	.zero		1


	//   ....[36]....
        /*0364*/ 	.word	0x00000d80
        /*0368*/ 	.word	0x000000ff
        /*036c*/ 	.word	0x00000120
        /*0370*/ 	.short	0x0100
        /*0372*/ 	.byte	0x04
	.zero		1


	//   ....[37]....
        /*0374*/ 	.word	0x00000d90
        /*0378*/ 	.word	0x000000ff
        /*037c*/ 	.word	0x00000130
        /*0380*/ 	.short	0x0100
        /*0382*/ 	.byte	0x04
	.zero		1


	//   ....[38]....
        /*0384*/ 	.word	0x00000da0
        /*0388*/ 	.word	0x000000ff
        /*038c*/ 	.word	0x00000128
        /*0390*/ 	.short	0x0100
        /*0392*/ 	.byte	0x04
	.zero		1


	//   ....[39]....
        /*0394*/ 	.word	0x00000db0
        /*0398*/ 	.word	0x000000ff
        /*039c*/ 	.word	0x00000138
        /*03a0*/ 	.short	0x0100
        /*03a2*/ 	.byte	0x04
	.zero		1


	//   ....[40]....
        /*03a4*/ 	.word	0x00000eb0
        /*03a8*/ 	.word	0x000000ff
        /*03ac*/ 	.word	0x00000140
        /*03b0*/ 	.short	0x0100
        /*03b2*/ 	.byte	0x06
	.zero		1


	//   ....[41]....
        /*03b4*/ 	.word	0x00001a30
        /*03b8*/ 	.word	0x00000000
        /*03bc*/ 	.word	0x00000130
        /*03c0*/ 	.short	0x010a
        /*03c2*/ 	.byte	0xff
	.zero		1


	//   ....[42]....
        /*03c4*/ 	.word	0x00001a60
        /*03c8*/ 	.word	0x00000000
        /*03cc*/ 	.word	0x00000120
        /*03d0*/ 	.short	0x0101
        /*03d2*/ 	.byte	0xff
	.zero		1


	//   ....[43]....
        /*03d4*/ 	.word	0x00001b20
        /*03d8*/ 	.word	0x000000ff
        /*03dc*/ 	.word	0x00000038
        /*03e0*/ 	.short	0x010a
        /*03e2*/ 	.byte	0x04
	.zero		1


	//   ....[44]....
        /*03e4*/ 	.word	0x00001be0
        /*03e8*/ 	.word	0x000000ff
        /*03ec*/ 	.word	0x00000038
        /*03f0*/ 	.short	0x010a
        /*03f2*/ 	.byte	0x21
	.zero		1


	//   ....[45]....
        /*03f4*/ 	.word	0x00001db0
        /*03f8*/ 	.word	0x000000ff
        /*03fc*/ 	.word	0x00000038
        /*0400*/ 	.short	0x010a
        /*0402*/ 	.byte	0x07
	.zero		1


	//   ....[46]....
        /*0404*/ 	.word	0x00001eb0
        /*0408*/ 	.word	0x000000ff
        /*040c*/ 	.word	0x000000b8
        /*0410*/ 	.short	0x0101
        /*0412*/ 	.byte	0x06
	.zero		1


	//   ....[47]....
        /*0414*/ 	.word	0x00001ed0
        /*0418*/ 	.word	0x000000ff
        /*041c*/ 	.word	0x00000038
        /*0420*/ 	.short	0x010a
        /*0422*/ 	.byte	0x04
	.zero		1


	//   ....[48]....
        /*0424*/ 	.word	0x00001f50
        /*0428*/ 	.word	0x000000ff
        /*042c*/ 	.word	0x00000038
        /*0430*/ 	.short	0x010a
        /*0432*/ 	.byte	0x11
	.zero		1


	//   ....[49]....
        /*0434*/ 	.word	0x000020e0
        /*0438*/ 	.word	0x000000ff
        /*043c*/ 	.word	0x00000038
        /*0440*/ 	.short	0x010a
        /*0442*/ 	.byte	0x08
	.zero		1


	//   ....[50]....
        /*0444*/ 	.word	0x00002250
        /*0448*/ 	.word	0x00000003
        /*044c*/ 	.word	0x000000c0
        /*0450*/ 	.short	0x010a
        /*0452*/ 	.byte	0xff
	.zero		1


	//   ....[51]....
        /*0454*/ 	.word	0x000023a0
        /*0458*/ 	.word	0x00000000
        /*045c*/ 	.word	0x00000000
        /*0460*/ 	.short	0x0101
        /*0462*/ 	.byte	0xff
	.zero		1


	//   ....[52]....
        /*0464*/ 	.word	0x00002950
        /*0468*/ 	.word	0x000000ff
        /*046c*/ 	.word	0x00000000
        /*0470*/ 	.short	0x010a
        /*0472*/ 	.byte	0x04
	.zero		1


	//   ....[53]....
        /*0474*/ 	.word	0x000029e0
        /*0478*/ 	.word	0x000000ff
        /*047c*/ 	.word	0x00000000
        /*0480*/ 	.short	0x010a
        /*0482*/ 	.byte	0x05
	.zero		1


	//   ....[54]....
        /*0484*/ 	.word	0x00002a70
        /*0488*/ 	.word	0x000000ff
        /*048c*/ 	.word	0x00000000
        /*0490*/ 	.short	0x010a
        /*0492*/ 	.byte	0x05
	.zero		1


	//   ....[55]....
        /*0494*/ 	.word	0x00002b00
        /*0498*/ 	.word	0x000000ff
        /*049c*/ 	.word	0x00000000
        /*04a0*/ 	.short	0x010a
        /*04a2*/ 	.byte	0x05
	.zero		1


	//   ....[56]....
        /*04a4*/ 	.word	0x00002b90
        /*04a8*/ 	.word	0x000000ff
        /*04ac*/ 	.word	0x00000000
        /*04b0*/ 	.short	0x010a
        /*04b2*/ 	.byte	0x05
	.zero		1


	//   ....[57]....
        /*04b4*/ 	.word	0x00002c20
        /*04b8*/ 	.word	0x000000ff
        /*04bc*/ 	.word	0x00000000
        /*04c0*/ 	.short	0x010a
        /*04c2*/ 	.byte	0x05
	.zero		1


	//   ....[58]....
        /*04c4*/ 	.word	0x00002cc0
        /*04c8*/ 	.word	0x00000000
        /*04cc*/ 	.word	0x00000000
        /*04d0*/ 	.short	0x010a
        /*04d2*/ 	.byte	0xff
	.zero		1


	//   ....[59]....
        /*04d4*/ 	.word	0x00002de0
        /*04d8*/ 	.word	0x00000002
        /*04dc*/ 	.word	0x00000120
        /*04e0*/ 	.short	0x010a
        /*04e2*/ 	.byte	0xff
	.zero		1


	//   ....[60]....
        /*04e4*/ 	.word	0x00002e50
        /*04e8*/ 	.word	0x00000002
        /*04ec*/ 	.word	0x00000000
        /*04f0*/ 	.short	0x0101
        /*04f2*/ 	.byte	0xff
	.zero		1


	//   ....[61]....
        /*04f4*/ 	.word	0x00002e70
        /*04f8*/ 	.word	0x000000ff
        /*04fc*/ 	.word	0x000000d0
        /*0500*/ 	.short	0x010a
        /*0502*/ 	.byte	0x04
	.zero		1


	//   ....[62]....
        /*0504*/ 	.word	0x00002f90
        /*0508*/ 	.word	0x00000002
        /*050c*/ 	.word	0x000000c0
        /*0510*/ 	.short	0x010a
        /*0512*/ 	.byte	0xff
	.zero		1


	//   ....[63]....
        /*0514*/ 	.word	0x00003090
        /*0518*/ 	.word	0x00000002
        /*051c*/ 	.word	0x00000000
        /*0520*/ 	.short	0x0101
        /*0522*/ 	.byte	0xff
	.zero		1


	//   ....[64]....
        /*0524*/ 	.word	0x00003120
        /*0528*/ 	.word	0x000000ff
        /*052c*/ 	.word	0x000000d0
        /*0530*/ 	.short	0x0106
        /*0532*/ 	.byte	0x04
	.zero		1


	//   ....[65]....
        /*0534*/ 	.word	0x00003140
        /*0538*/ 	.word	0x000000ff
        /*053c*/ 	.word	0x000000d0
        /*0540*/ 	.short	0x010a
        /*0542*/ 	.byte	0x04
	.zero		1


	//   ....[66]....
        /*0544*/ 	.word	0x000031d0
        /*0548*/ 	.word	0x000000ff
        /*054c*/ 	.word	0x000000d0
        /*0550*/ 	.short	0x0106
        /*0552*/ 	.byte	0x07
	.zero		1


	//   ....[67]....
        /*0554*/ 	.word	0x00003210
        /*0558*/ 	.word	0x00000000
        /*055c*/ 	.word	0x000000d0
        /*0560*/ 	.short	0x010a
        /*0562*/ 	.byte	0xff
	.zero		1


	//   ....[68]....
        /*0564*/ 	.word	0x00003450
        /*0568*/ 	.word	0x000000ff
        /*056c*/ 	.word	0x00000008
        /*0570*/ 	.short	0x010a
        /*0572*/ 	.byte	0x05
	.zero		1


	//   ....[69]....
        /*0574*/ 	.word	0x00003470
        /*0578*/ 	.word	0x000000ff
        /*057c*/ 	.word	0x00000008
        /*0580*/ 	.short	0x010a
        /*0582*/ 	.byte	0x05
	.zero		1


	//   ....[70]....
        /*0584*/ 	.word	0x00003600
        /*0588*/ 	.word	0x000000ff
        /*058c*/ 	.word	0x00000008
        /*0590*/ 	.short	0x010a
        /*0592*/ 	.byte	0x05
	.zero		1


	//   ....[71]....
        /*0594*/ 	.word	0x00003620
        /*0598*/ 	.word	0x000000ff
        /*059c*/ 	.word	0x00000008
        /*05a0*/ 	.short	0x010a
        /*05a2*/ 	.byte	0x05
	.zero		1


	//   ....[72]....
        /*05a4*/ 	.word	0x000036e0
        /*05a8*/ 	.word	0x000000ff
        /*05ac*/ 	.word	0x00000000
        /*05b0*/ 	.short	0x0101
        /*05b2*/ 	.byte	0x04
	.zero		1


	//   ....[73]....
        /*05b4*/ 	.word	0x00003a20
        /*05b8*/ 	.word	0x00000000
        /*05bc*/ 	.word	0x000000c0
        /*05c0*/ 	.short	0x010a
        /*05c2*/ 	.byte	0xff
	.zero		1


	//   ....[74]....
        /*05c4*/ 	.word	0x00003ae0
        /*05c8*/ 	.word	0x00000000
        /*05cc*/ 	.word	0x00000000
        /*05d0*/ 	.short	0x0101
        /*05d2*/ 	.byte	0xff
	.zero		1


	//   ....[75]....
        /*05d4*/ 	.word	0x00003ba0
        /*05d8*/ 	.word	0x000000ff
        /*05dc*/ 	.word	0x00000000
        /*05e0*/ 	.short	0x010a
        /*05e2*/ 	.byte	0x04
	.zero		1


	//   ....[76]....
        /*05e4*/ 	.word	0x00003bb0
        /*05e8*/ 	.word	0x000000ff
        /*05ec*/ 	.word	0x00000100
        /*05f0*/ 	.short	0x010a
        /*05f2*/ 	.byte	0x1f
	.zero		1


	//   ....[77]....
        /*05f4*/ 	.word	0x00003c60
        /*05f8*/ 	.word	0x000000ff
        /*05fc*/ 	.word	0x00000000
        /*0600*/ 	.short	0x010a
        /*0602*/ 	.byte	0x05
	.zero		1


	//   ....[78]....
        /*0604*/ 	.word	0x00003d90
        /*0608*/ 	.word	0x000000ff
        /*060c*/ 	.word	0x00000000
        /*0610*/ 	.short	0x010a
        /*0612*/ 	.byte	0x04
	.zero		1


	//   ....[79]....
        /*0614*/ 	.word	0x00004090
        /*0618*/ 	.word	0x000000ff
        /*061c*/ 	.word	0x00000000
        /*0620*/ 	.short	0x010a
        /*0622*/ 	.byte	0x04
	.zero		1


	//   ....[80]....
        /*0624*/ 	.word	0x00004120
        /*0628*/ 	.word	0x000000ff
        /*062c*/ 	.word	0x00000000
        /*0630*/ 	.short	0x010a
        /*0632*/ 	.byte	0x05
	.zero		1


	//   ....[81]....
        /*0634*/ 	.word	0x000041b0
        /*0638*/ 	.word	0x000000ff
        /*063c*/ 	.word	0x00000000
        /*0640*/ 	.short	0x010a
        /*0642*/ 	.byte	0x05
	.zero		1


	//   ....[82]....
        /*0644*/ 	.word	0x00004250
        /*0648*/ 	.word	0x00000000
        /*064c*/ 	.word	0x00000000
        /*0650*/ 	.short	0x010a
        /*0652*/ 	.byte	0xff
	.zero		1


	//   ....[83]....
        /*0654*/ 	.word	0x00004290
        /*0658*/ 	.word	0x00000000
        /*065c*/ 	.word	0x00000000
        /*0660*/ 	.short	0x010a
        /*0662*/ 	.byte	0xff
	.zero		1


	//   ....[84]....
        /*0664*/ 	.word	0x00004300
        /*0668*/ 	.word	0x000000ff
        /*066c*/ 	.word	0x00000000
        /*0670*/ 	.short	0x0101
        /*0672*/ 	.byte	0x04
	.zero		1


	//   ....[85]....
        /*0674*/ 	.word	0x00004340
        /*0678*/ 	.word	0x000000ff
        /*067c*/ 	.word	0x00000140
        /*0680*/ 	.short	0x010a
        /*0682*/ 	.byte	0x1a
	.zero		1


	//   ....[86]....
        /*0684*/ 	.word	0x00004390
        /*0688*/ 	.word	0x000000ff
        /*068c*/ 	.word	0x00000000
        /*0690*/ 	.short	0x0101
        /*0692*/ 	.byte	0x04
	.zero		1


	//   ....[87]....
        /*0694*/ 	.word	0x00004870
        /*0698*/ 	.word	0x00000008
        /*069c*/ 	.word	0x000000c0
        /*06a0*/ 	.short	0x010a
        /*06a2*/ 	.byte	0xff
	.zero		1


	//   ....[88]....
        /*06a4*/ 	.word	0x000049e0
        /*06a8*/ 	.word	0x00000000
        /*06ac*/ 	.word	0x00000000
        /*06b0*/ 	.short	0x0101
        /*06b2*/ 	.byte	0xff
	.zero		1


	//   ....[89]....
        /*06b4*/ 	.word	0x00004ec0
        /*06b8*/ 	.word	0x000000ff
        /*06bc*/ 	.word	0x000000b8
        /*06c0*/ 	.short	0x010a
        /*06c2*/ 	.byte	0x15
	.zero		1


	//   ....[90]....
        /*06c4*/ 	.word	0x00005050
        /*06c8*/ 	.word	0x000000ff
        /*06cc*/ 	.word	0x00000090
        /*06d0*/ 	.short	0x010a
        /*06d2*/ 	.byte	0x15
	.zero		1


	//   ....[91]....
        /*06d4*/ 	.word	0x00005220
        /*06d8*/ 	.word	0x000000ff
        /*06dc*/ 	.word	0x00000070
        /*06e0*/ 	.short	0x010b
        /*06e2*/ 	.byte	0x15
	.zero		1


	//   ....[92]....
        /*06e4*/ 	.word	0x00005240
        /*06e8*/ 	.word	0x000000ff
        /*06ec*/ 	.word	0x00000000
        /*06f0*/ 	.short	0x0101
        /*06f2*/ 	.byte	0x04
	.zero		1


	//   ....[93]....
        /*06f4*/ 	.word	0x00005250
        /*06f8*/ 	.word	0x000000ff
        /*06fc*/ 	.word	0x00000098
        /*0700*/ 	.short	0x010a
        /*0702*/ 	.byte	0x15
	.zero		1


	//   ....[94]....
        /*0704*/ 	.word	0x00005400
        /*0708*/ 	.word	0x000000ff
        /*070c*/ 	.word	0x00000078
        /*0710*/ 	.short	0x010b
        /*0712*/ 	.byte	0x15
	.zero		1


	//   ....[95]....
        /*0714*/ 	.word	0x00005420
        /*0718*/ 	.word	0x000000ff
        /*071c*/ 	.word	0x00000000
        /*0720*/ 	.short	0x0101
        /*0722*/ 	.byte	0x04
	.zero		1


	//   ....[96]....
        /*0724*/ 	.word	0x00005430
        /*0728*/ 	.word	0x000000ff
        /*072c*/ 	.word	0x000000a0
        /*0730*/ 	.short	0x010a
        /*0732*/ 	.byte	0x15
	.zero		1


	//   ....[97]....
        /*0734*/ 	.word	0x00005600
        /*0738*/ 	.word	0x000000ff
        /*073c*/ 	.word	0x00000080
        /*0740*/ 	.short	0x010b
        /*0742*/ 	.byte	0x15
	.zero		1


	//   ....[98]....
        /*0744*/ 	.word	0x00005620
        /*0748*/ 	.word	0x000000ff
        /*074c*/ 	.word	0x00000000
        /*0750*/ 	.short	0x0101
        /*0752*/ 	.byte	0x04
	.zero		1


	//   ....[99]....
        /*0754*/ 	.word	0x00005630
        /*0758*/ 	.word	0x000000ff
        /*075c*/ 	.word	0x000000a8
        /*0760*/ 	.short	0x010a
        /*0762*/ 	.byte	0x15
	.zero		1


	//   ....[100]....
        /*0764*/ 	.word	0x00005880
        /*0768*/ 	.word	0x000000ff
        /*076c*/ 	.word	0x00000088
        /*0770*/ 	.short	0x010b
        /*0772*/ 	.byte	0x15
	.zero		1


	//   ....[101]....
        /*0774*/ 	.word	0x00005890
        /*0778*/ 	.word	0x000000ff
        /*077c*/ 	.word	0x00000000
        /*0780*/ 	.short	0x0101
        /*0782*/ 	.byte	0x34
	.zero		1


	//   ....[102]....
        /*0784*/ 	.word	0x000058c0
        /*0788*/ 	.word	0x000000ff
        /*078c*/ 	.word	0x00000090
        /*0790*/ 	.short	0x010a
        /*0792*/ 	.byte	0x15
	.zero		1


	//   ....[103]....
        /*0794*/ 	.word	0x000058e0
        /*0798*/ 	.word	0x000000ff
        /*079c*/ 	.word	0x00000098
        /*07a0*/ 	.short	0x010a
        /*07a2*/ 	.byte	0x15
	.zero		1


	//   ....[104]....
        /*07a4*/ 	.word	0x00005900
        /*07a8*/ 	.word	0x000000ff
        /*07ac*/ 	.word	0x000000a0
        /*07b0*/ 	.short	0x010a
        /*07b2*/ 	.byte	0x15
	.zero		1


	//   ....[105]....
        /*07b4*/ 	.word	0x00005940
        /*07b8*/ 	.word	0x00000000
        /*07bc*/ 	.word	0x000000a8
        /*07c0*/ 	.short	0x010a
        /*07c2*/ 	.byte	0xff
	.zero		1


	//   ....[106]....
        /*07c4*/ 	.word	0x00005c80
        /*07c8*/ 	.word	0x00000003
        /*07cc*/ 	.word	0x000000c0
        /*07d0*/ 	.short	0x010a
        /*07d2*/ 	.byte	0xff
	.zero		1


	//   ....[107]....
        /*07d4*/ 	.word	0x00005e00
        /*07d8*/ 	.word	0x00000000
        /*07dc*/ 	.word	0x00000000
        /*07e0*/ 	.short	0x0101
        /*07e2*/ 	.byte	0xff
	.zero		1


	//   ....[108]....
        /*07e4*/ 	.word	0x00006940
        /*07e8*/ 	.word	0x000000ff
        /*07ec*/ 	.word	0x00000070
        /*07f0*/ 	.short	0x010a
        /*07f2*/ 	.byte	0x2b
	.zero		1


	//   ....[109]....
        /*07f4*/ 	.word	0x00006980
        /*07f8*/ 	.word	0x00000035
        /*07fc*/ 	.word	0x000000e0
        /*0800*/ 	.short	0x010a
        /*0802*/ 	.byte	0xff
	.zero		1


	//   ....[110]....
        /*0804*/ 	.word	0x00006a90
        /*0808*/ 	.word	0x000000ff
        /*080c*/ 	.word	0x00000070
        /*0810*/ 	.short	0x010a
        /*0812*/ 	.byte	0x2b
	.zero		1


	//   ....[111]....
        /*0814*/ 	.word	0x00006b60
        /*0818*/ 	.word	0x00000035
        /*081c*/ 	.word	0x000000e0
        /*0820*/ 	.short	0x010a
        /*0822*/ 	.byte	0xff
	.zero		1


	//   ....[112]....
        /*0824*/ 	.word	0x00007320
        /*0828*/ 	.word	0x00000000
        /*082c*/ 	.word	0x00000000
        /*0830*/ 	.short	0x0101
        /*0832*/ 	.byte	0xff
	.zero		1


	//   ....[113]....
        /*0834*/ 	.word	0x00007330
        /*0838*/ 	.word	0x00000002
        /*083c*/ 	.word	0x00000070
        /*0840*/ 	.short	0x010a
        /*0842*/ 	.byte	0xff
	.zero		1


	//   ....[114]....
        /*0844*/ 	.word	0x000073f0
        /*0848*/ 	.word	0x00000002
        /*084c*/ 	.word	0x00000070
        /*0850*/ 	.short	0x010a
        /*0852*/ 	.byte	0xff
	.zero		1


	//   ....[115]....
        /*0854*/ 	.word	0x00007bf0
        /*0858*/ 	.word	0x00000000
        /*085c*/ 	.word	0x00000000
        /*0860*/ 	.short	0x0101
        /*0862*/ 	.byte	0xff
	.zero		1


	//   ....[116]....
        /*0864*/ 	.word	0x00007c10
        /*0868*/ 	.word	0x00000002
        /*086c*/ 	.word	0x00000070
        /*0870*/ 	.short	0x010a
        /*0872*/ 	.byte	0xff
	.zero		1


	//   ....[117]....
        /*0874*/ 	.word	0x00007cc0
        /*0878*/ 	.word	0x00000002
        /*087c*/ 	.word	0x00000070
        /*0880*/ 	.short	0x010a
        /*0882*/ 	.byte	0xff
	.zero		1


	//   ....[118]....
        /*0884*/ 	.word	0x000084c0
        /*0888*/ 	.word	0x00000000
        /*088c*/ 	.word	0x00000000
        /*0890*/ 	.short	0x0101
        /*0892*/ 	.byte	0xff
	.zero		1


	//   ....[119]....
        /*0894*/ 	.word	0x000084e0
        /*0898*/ 	.word	0x00000003
        /*089c*/ 	.word	0x00000070
        /*08a0*/ 	.short	0x010a
        /*08a2*/ 	.byte	0xff
	.zero		1


	//   ....[120]....
        /*08a4*/ 	.word	0x00008590
        /*08a8*/ 	.word	0x00000003
        /*08ac*/ 	.word	0x00000070
        /*08b0*/ 	.short	0x010a
        /*08b2*/ 	.byte	0xff
	.zero		1


	//   ....[121]....
        /*08b4*/ 	.word	0x00008840
        /*08b8*/ 	.word	0x00000035
        /*08bc*/ 	.word	0x00000000
        /*08c0*/ 	.short	0x0101
        /*08c2*/ 	.byte	0xff
	.zero		1


	//   ....[122]....
        /*08c4*/ 	.word	0x00008de0
        /*08c8*/ 	.word	0x00000000
        /*08cc*/ 	.word	0x00000000
        /*08d0*/ 	.short	0x0101
        /*08d2*/ 	.byte	0xff
	.zero		1


	//   ....[123]....
        /*08d4*/ 	.word	0x00009070
        /*08d8*/ 	.word	0x000000ff
        /*08dc*/ 	.word	0x00000000
        /*08e0*/ 	.short	0x0101
        /*08e2*/ 	.byte	0x04
	.zero		1


	//   ....[124]....
        /*08e4*/ 	.word	0x00009090
        /*08e8*/ 	.word	0x00000000
        /*08ec*/ 	.word	0x00000130
        /*08f0*/ 	.short	0x010a
        /*08f2*/ 	.byte	0xff
	.zero		1


	//   ....[125]....
        /*08f4*/ 	.word	0x000090f0
        /*08f8*/ 	.word	0x00000000
        /*08fc*/ 	.word	0x00000038
        /*0900*/ 	.short	0x010a
        /*0902*/ 	.byte	0xff
	.zero		1


	//   ....[126]....
        /*0904*/ 	.word	0x00009150
        /*0908*/ 	.word	0x00000000
        /*090c*/ 	.word	0x00000038
        /*0910*/ 	.short	0x010a
        /*0912*/ 	.byte	0xff
	.zero		1


	//   ....[127]....
        /*0914*/ 	.word	0x000091a0
        /*0918*/ 	.word	0x00000003
        /*091c*/ 	.word	0x000000c0
        /*0920*/ 	.short	0x010a
        /*0922*/ 	.byte	0xff
	.zero		1


	//   ....[128]....
        /*0924*/ 	.word	0x00009200
        /*0928*/ 	.word	0x00000000
        /*092c*/ 	.word	0x00000000
        /*0930*/ 	.short	0x010a
        /*0932*/ 	.byte	0xff
	.zero		1


	//   ....[129]....
        /*0934*/ 	.word	0x00009260
        /*0938*/ 	.word	0x00000000
        /*093c*/ 	.word	0x00000000
        /*0940*/ 	.short	0x010a
        /*0942*/ 	.byte	0xff
	.zero		1


	//   ....[130]....
        /*0944*/ 	.word	0x000092c0
        /*0948*/ 	.word	0x00000000
        /*094c*/ 	.word	0x00000000
        /*0950*/ 	.short	0x010a
        /*0952*/ 	.byte	0xff
	.zero		1


	//   ....[131]....
        /*0954*/ 	.word	0x00009320
        /*0958*/ 	.word	0x00000000
        /*095c*/ 	.word	0x00000000
        /*0960*/ 	.short	0x010a
        /*0962*/ 	.byte	0xff
	.zero		1


	//   ....[132]....
        /*0964*/ 	.word	0x00009380
        /*0968*/ 	.word	0x00000000
        /*096c*/ 	.word	0x00000000
        /*0970*/ 	.short	0x010a
        /*0972*/ 	.byte	0xff
	.zero		1


	//   ....[133]....
        /*0974*/ 	.word	0x000093e0
        /*0978*/ 	.word	0x00000000
        /*097c*/ 	.word	0x00000000
        /*0980*/ 	.short	0x010a
        /*0982*/ 	.byte	0xff
	.zero		1


	//   ....[134]....
        /*0984*/ 	.word	0x00009430
        /*0988*/ 	.word	0x00000002
        /*098c*/ 	.word	0x00000120
        /*0990*/ 	.short	0x010a
        /*0992*/ 	.byte	0xff
	.zero		1


	//   ....[135]....
        /*0994*/ 	.word	0x00009490
        /*0998*/ 	.word	0x00000002
        /*099c*/ 	.word	0x000000d0
        /*09a0*/ 	.short	0x010a
        /*09a2*/ 	.byte	0xff
	.zero		1


	//   ....[136]....
        /*09a4*/ 	.word	0x000094e0
        /*09a8*/ 	.word	0x00000002
        /*09ac*/ 	.word	0x000000c0
        /*09b0*/ 	.short	0x010a
        /*09b2*/ 	.byte	0xff
	.zero		1


	//   ....[137]....
        /*09b4*/ 	.word	0x00009540
        /*09b8*/ 	.word	0x00000000
        /*09bc*/ 	.word	0x000000d0
        /*09c0*/ 	.short	0x010a
        /*09c2*/ 	.byte	0xff
	.zero		1


	//   ....[138]....
        /*09c4*/ 	.word	0x000095a0
        /*09c8*/ 	.word	0x00000005
        /*09cc*/ 	.word	0x00000008
        /*09d0*/ 	.short	0x010a
        /*09d2*/ 	.byte	0xff
	.zero		1


	//   ....[139]....
        /*09d4*/ 	.word	0x00009680
        /*09d8*/ 	.word	0x00000000
        /*09dc*/ 	.word	0x00000008
        /*09e0*/ 	.short	0x010a
        /*09e2*/ 	.byte	0xff
	.zero		1


	//   ....[140]....
        /*09e4*/ 	.word	0x000096d0
        /*09e8*/ 	.word	0x00000000
        /*09ec*/ 	.word	0x000000c0
        /*09f0*/ 	.short	0x010a
        /*09f2*/ 	.byte	0xff
	.zero		1


	//   ....[141]....
        /*09f4*/ 	.word	0x00009730
        /*09f8*/ 	.word	0x00000000
        /*09fc*/ 	.word	0x00000100
        /*0a00*/ 	.short	0x010a
        /*0a02*/ 	.byte	0xff
	.zero		1


	//   ....[142]....
        /*0a04*/ 	.word	0x00009790
        /*0a08*/ 	.word	0x00000000
        /*0a0c*/ 	.word	0x00000000
        /*0a10*/ 	.short	0x010a
        /*0a12*/ 	.byte	0xff
	.zero		1


	//   ....[143]....
        /*0a14*/ 	.word	0x000097f0
        /*0a18*/ 	.word	0x00000000
        /*0a1c*/ 	.word	0x00000000
        /*0a20*/ 	.short	0x010a
        /*0a22*/ 	.byte	0xff
	.zero		1


	//   ....[144]....
        /*0a24*/ 	.word	0x00009850
        /*0a28*/ 	.word	0x00000000
        /*0a2c*/ 	.word	0x00000000
        /*0a30*/ 	.short	0x010a
        /*0a32*/ 	.byte	0xff
	.zero		1


	//   ....[145]....
        /*0a34*/ 	.word	0x000098b0
        /*0a38*/ 	.word	0x00000000
        /*0a3c*/ 	.word	0x00000000
        /*0a40*/ 	.short	0x010a
        /*0a42*/ 	.byte	0xff
	.zero		1


	//   ....[146]....
        /*0a44*/ 	.word	0x00009910
        /*0a48*/ 	.word	0x00000000
        /*0a4c*/ 	.word	0x00000140
        /*0a50*/ 	.short	0x010a
        /*0a52*/ 	.byte	0xff
	.zero		1


	//   ....[147]....
        /*0a54*/ 	.word	0x00009960
        /*0a58*/ 	.word	0x00000008
        /*0a5c*/ 	.word	0x000000c0
        /*0a60*/ 	.short	0x010a
        /*0a62*/ 	.byte	0xff
	.zero		1


	//   ....[148]....
        /*0a64*/ 	.word	0x000099c0
        /*0a68*/ 	.word	0x00000000
        /*0a6c*/ 	.word	0x000000b8
        /*0a70*/ 	.short	0x010a
        /*0a72*/ 	.byte	0xff
	.zero		1


	//   ....[149]....
        /*0a74*/ 	.word	0x00009a20
        /*0a78*/ 	.word	0x00000000
        /*0a7c*/ 	.word	0x00000090
        /*0a80*/ 	.short	0x010a
        /*0a82*/ 	.byte	0xff
	.zero		1


	//   ....[150]....
        /*0a84*/ 	.word	0x00009a80
        /*0a88*/ 	.word	0x00000000
        /*0a8c*/ 	.word	0x00000098
        /*0a90*/ 	.short	0x010a
        /*0a92*/ 	.byte	0xff
	.zero		1


	//   ....[151]....
        /*0a94*/ 	.word	0x00009ae0
        /*0a98*/ 	.word	0x00000000
        /*0a9c*/ 	.word	0x000000a0
        /*0aa0*/ 	.short	0x010a
        /*0aa2*/ 	.byte	0xff
	.zero		1


	//   ....[152]....
        /*0aa4*/ 	.word	0x00009b40
        /*0aa8*/ 	.word	0x00000000
        /*0aac*/ 	.word	0x000000a8
        /*0ab0*/ 	.short	0x010a
        /*0ab2*/ 	.byte	0xff
	.zero		1


	//   ....[153]....
        /*0ab4*/ 	.word	0x00009ba0
        /*0ab8*/ 	.word	0x00000000
        /*0abc*/ 	.word	0x00000090
        /*0ac0*/ 	.short	0x010a
        /*0ac2*/ 	.byte	0xff
	.zero		1


	//   ....[154]....
        /*0ac4*/ 	.word	0x00009c00
        /*0ac8*/ 	.word	0x00000000
        /*0acc*/ 	.word	0x00000098
        /*0ad0*/ 	.short	0x010a
        /*0ad2*/ 	.byte	0xff
	.zero		1


	//   ....[155]....
        /*0ad4*/ 	.word	0x00009c60
        /*0ad8*/ 	.word	0x00000000
        /*0adc*/ 	.word	0x000000a0
        /*0ae0*/ 	.short	0x010a
        /*0ae2*/ 	.byte	0xff
	.zero		1


	//   ....[156]....
        /*0ae4*/ 	.word	0x00009cb0
        /*0ae8*/ 	.word	0x00000003
        /*0aec*/ 	.word	0x000000c0
        /*0af0*/ 	.short	0x010a
        /*0af2*/ 	.byte	0xff
	.zero		1


	//   ....[157]....
        /*0af4*/ 	.word	0x00009d10
        /*0af8*/ 	.word	0x00000002
        /*0afc*/ 	.word	0x00000070
        /*0b00*/ 	.short	0x010a
        /*0b02*/ 	.byte	0xff
	.zero		1


	//   ....[158]....
        /*0b04*/ 	.word	0x00009d60
        /*0b08*/ 	.word	0x00000035
        /*0b0c*/ 	.word	0x000000e0
        /*0b10*/ 	.short	0x010a
        /*0b12*/ 	.byte	0xff
	.zero		1


	//   ....[159]....
        /*0b14*/ 	.word	0x00009db0
        /*0b18*/ 	.word	0x00000002
        /*0b1c*/ 	.word	0x00000070
        /*0b20*/ 	.short	0x010a
        /*0b22*/ 	.byte	0xff
	.zero		1


	//   ....[160]....
        /*0b24*/ 	.word	0x00009e00
        /*0b28*/ 	.word	0x00000002
        /*0b2c*/ 	.word	0x00000070
        /*0b30*/ 	.short	0x010a
        /*0b32*/ 	.byte	0xff
	.zero		1


	//   ....[161]....
        /*0b34*/ 	.word	0x00009e50
        /*0b38*/ 	.word	0x00000003
        /*0b3c*/ 	.word	0x00000070
        /*0b40*/ 	.short	0x010a
        /*0b42*/ 	.byte	0xff
	.zero		1


	//----- nvinfo : EIATTR_NUM_MBARRIERS
	.align		4
.L_47:
        /*0b44*/ 	.byte	0x03, 0x38
        /*0b46*/ 	.short	0x0029


	//----- nvinfo : EIATTR_EXIT_INSTR_OFFSETS
	.align		4
        /*0b48*/ 	.byte	0x04, 0x1c
        /*0b4a*/ 	.short	(.L_49 - .L_48)


	//   ....[0]....
.L_48:
        /*0b4c*/ 	.word	0x00002cf0


	//   ....[1]....
        /*0b50*/ 	.word	0x000031e0


	//   ....[2]....
        /*0b54*/ 	.word	0x00003240


	//   ....[3]....
        /*0b58*/ 	.word	0x000045c0


	//   ....[4]....
        /*0b5c*/ 	.word	0x00005970


	//   ....[5]....
        /*0b60*/ 	.word	0x000059b0


	//   ....[6]....
        /*0b64*/ 	.word	0x00008f60


	//   ....[7]....
        /*0b68*/ 	.word	0x00008fe0


	//   ....[8]....
        /*0b6c*/ 	.word	0x00009010


	//   ....[9]....
        /*0b70*/ 	.word	0x00009080


	//----- nvinfo : EIATTR_MAX_THREADS
	.align		4
.L_49:
        /*0b74*/ 	.byte	0x04, 0x05
        /*0b76*/ 	.short	(.L_51 - .L_50)
.L_50:
        /*0b78*/ 	.word	0x00000100
        /*0b7c*/ 	.word	0x00000001
        /*0b80*/ 	.word	0x00000001


	//----- nvinfo : EIATTR_CRS_STACK_SIZE
	.align		4
.L_51:
        /*0b84*/ 	.byte	0x04, 0x1e
        /*0b86*/ 	.short	(.L_53 - .L_52)
.L_52:
        /*0b88*/ 	.word	0x00000000


	//----- nvinfo : EIATTR_CBANK_PARAM_SIZE
	.align		4
.L_53:
        /*0b8c*/ 	.byte	0x03, 0x19
        /*0b8e*/ 	.short	0x0800


	//----- nvinfo : EIATTR_PARAM_CBANK
	.align		4
        /*0b90*/ 	.byte	0x04, 0x0a
        /*0b92*/ 	.short	(.L_55 - .L_54)
	.align		4
.L_54:
        /*0b94*/ 	.word	index@(.nv.constant0._ZN7cutlass13device_kernelINS_4gemm6kernel13GemmUniversalIN4cute5tupleIJiiiiEEENS1_10collective13CollectiveMmaINS1_35MainloopSm100TmaUmmaWarpSpecializedILi7ELi2ELi4ENS5_IJNS4_1CILi4EEENSA_ILi1EEESC_EEEEENS5_IJNSA_ILi128EEESF_NSA_ILi64EEEEEENS_6half_tENS5_IJlSC_lEEESI_SJ_NS4_8TiledMMAINS4_8MMA_AtomIJNS4_26SM100_MMA_F16BF16_2x1SM_SSISI_SI_fLi128ELi128ELNS4_4UMMA5MajorE0ELSO_0ELNSN_7ScaleInE0ELSP_0EEEEEENS4_6LayoutINS5_IJSC_SC_SC_EEENS5_IJNSA_ILi0EEESU_SU_EEEEENS5_IJNS4_10UnderscoreESX_SX_EEEEENS4_18SM100_TMA_2SM_LOADENS4_14ComposedLayoutINS4_7SwizzleILi3ELi4ELi3EEENS4_18smem_ptr_flag_bitsILi16EEENSS_INS5_IJNSA_ILi8EEESG_EEENS5_IJSG_SC_EEEEEEEvNS4_8identityENS4_28SM100_TMA_2SM_LOAD_MULTICASTES1A_vS1B_EENS_8epilogue10collective18CollectiveEpilogueINS1E_23Sm100TmaWarpSpecializedILi4ELi2ELi16ELb1ELb0EEEJNS5_IJSG_SF_SG_EEENS5_IJNSS_ISG_SC_EENSS_INS5_IJNSA_ILi16EEENSA_ILi2EEEEEENS5_IJSC_SG_EEEEEEEESI_SJ_SI_SJ_NS1E_6fusion15FusionCallbacksIS1I_NS1R_17LinearCombinationISI_fSI_fLNS_15FloatRoundStyleE2EEES1J_S1Q_JEEENS4_5SM1004TMEM4LOAD26SM100_TMEM_LOAD_32dp32b16xENS4_13SM90_TMA_LOADENS11_INS12_ILi1ELi4ELi3EEES15_NSS_INS5_IJS16_S1L_EEENS5_IJS1L_SC_EEEEEEENS4_39AutoVectorizingCopyWithAssumedAlignmentILi128EEENS4_14SM90_TMA_STOREES26_S28_S28_EEEvvEEEEvNT_6ParamsE)
        /*0b98*/ 	.short	0x0380
        /*0b9a*/ 	.short	0x0800


	//----- nvinfo : EIATTR_SW_WAR
	.align		4
.L_55:
        /*0b9c*/ 	.byte	0x04, 0x36
        /*0b9e*/ 	.short	(.L_57 - .L_56)
.L_56:
        /*0ba0*/ 	.word	0x00000008
.L_57:


//--------------------- .nv.callgraph             --------------------------
	.section	.nv.callgraph,"",@"SHT_CUDA_CALLGRAPH"
	.align	4
	.sectionentsize	8
	.align		4
        /*0000*/ 	.word	0x00000000
	.align		4
        /*0004*/ 	.word	0xffffffff
	.align		4
        /*0008*/ 	.word	index@(_ZN7cutlass13device_kernelINS_4gemm6kernel13GemmUniversalIN4cute5tupleIJiiiiEEENS1_10collective13CollectiveMmaINS1_35MainloopSm100TmaUmmaWarpSpecializedILi7ELi2ELi4ENS5_IJNS4_1CILi4EEENSA_ILi1EEESC_EEEEENS5_IJNSA_ILi128EEESF_NSA_ILi64EEEEEENS_6half_tENS5_IJlSC_lEEESI_SJ_NS4_8TiledMMAINS4_8MMA_AtomIJNS4_26SM100_MMA_F16BF16_2x1SM_SSISI_SI_fLi128ELi128ELNS4_4UMMA5MajorE0ELSO_0ELNSN_7ScaleInE0ELSP_0EEEEEENS4_6LayoutINS5_IJSC_SC_SC_EEENS5_IJNSA_ILi0EEESU_SU_EEEEENS5_IJNS4_10UnderscoreESX_SX_EEEEENS4_18SM100_TMA_2SM_LOADENS4_14ComposedLayoutINS4_7SwizzleILi3ELi4ELi3EEENS4_18smem_ptr_flag_bitsILi16EEENSS_INS5_IJNSA_ILi8EEESG_EEENS5_IJSG_SC_EEEEEEEvNS4_8identityENS4_28SM100_TMA_2SM_LOAD_MULTICASTES1A_vS1B_EENS_8epilogue10collective18CollectiveEpilogueINS1E_23Sm100TmaWarpSpecializedILi4ELi2ELi16ELb1ELb0EEEJNS5_IJSG_SF_SG_EEENS5_IJNSS_ISG_SC_EENSS_INS5_IJNSA_ILi16EEENSA_ILi2EEEEEENS5_IJSC_SG_EEEEEEEESI_SJ_SI_SJ_NS1E_6fusion15FusionCallbacksIS1I_NS1R_17LinearCombinationISI_fSI_fLNS_15FloatRoundStyleE2EEES1J_S1Q_JEEENS4_5SM1004TMEM4LOAD26SM100_TMEM_LOAD_32dp32b16xENS4_13SM90_TMA_LOADENS11_INS12_ILi1ELi4ELi3EEES15_NSS_INS5_IJS16_S1L_EEENS5_IJS1L_SC_EEEEEEENS4_39AutoVectorizingCopyWithAssumedAlignmentILi128EEENS4_14SM90_TMA_STOREES26_S28_S28_EEEvvEEEEvNT_6ParamsE)
	.align		4
        /*000c*/ 	.word	index@(__assertfail)
	.align		4
        /*0010*/ 	.word	0x00000000
	.align		4
        /*0014*/ 	.word	0xfffffffe
	.align		4
        /*0018*/ 	.word	0x00000000
	.align		4
        /*001c*/ 	.word	0xfffffffd
	.align		4
        /*0020*/ 	.word	0x00000000
	.align		4
        /*0024*/ 	.word	0xfffffffc


//--------------------- .nv.constant4             --------------------------
	.section	.nv.constant4,"a",@progbits
	.align	8
	.align		8
.nv.constant4:
        /*0000*/ 	.dword	__assertfail
	.align		8
        /*0008*/ 	.dword	__unnamed_1
	.align		8
        /*0010*/ 	.dword	__unnamed_2
	.align		8
        /*0018*/ 	.dword	_ZN40_INTERNAL_1f2646fc_4_k_cu_bb16b94a_266384cuda3std3__45__cpo5beginE
	.align		8
        /*0020*/ 	.dword	_ZN40_INTERNAL_1f2646fc_4_k_cu_bb16b94a_266384cuda3std3__45__cpo3endE
	.align		8
        /*0028*/ 	.dword	_ZN40_INTERNAL_1f2646fc_4_k_cu_bb16b94a_266384cuda3std3__45__cpo6cbeginE
	.align		8
        /*0030*/ 	.dword	_ZN40_INTERNAL_1f2646fc_4_k_cu_bb16b94a_266384cuda3std3__45__cpo4cendE
	.align		8
        /*0038*/ 	.dword	_ZN40_INTERNAL_1f2646fc_4_k_cu_bb16b94a_266384cuda3std3__442_GLOBAL__N__1f2646fc_4_k_cu_bb16b94a_266386ignoreE
	.align		8
        /*0040*/ 	.dword	_ZN40_INTERNAL_1f2646fc_4_k_cu_bb16b94a_266384cuda3std3__419piecewise_constructE
	.align		8
        /*0048*/ 	.dword	_ZN40_INTERNAL_1f2646fc_4_k_cu_bb16b94a_266384cuda3std3__48in_placeE
	.align		8
        /*0050*/ 	.dword	_ZN40_INTERNAL_1f2646fc_4_k_cu_bb16b94a_266384cuda3std6ranges3__45__cpo4swapE
	.align		8
        /*0058*/ 	.dword	_ZN40_INTERNAL_1f2646fc_4_k_cu_bb16b94a_266384cuda3std6ranges3__45__cpo9iter_moveE
	.align		8
        /*0060*/ 	.dword	_ZN40_INTERNAL_1f2646fc_4_k_cu_bb16b94a_266384cute7productE
	.align		8
        /*0068*/ 	.dword	_ZN40_INTERNAL_1f2646fc_4_k_cu_bb16b94a_266384cute1_E
	.align		8
        /*0070*/ 	.dword	$str$25
	.align		8
        /*0078*/ 	.dword	$str$26
	.align		8
        /*0080*/ 	.dword	$str$27
	.align		8
        /*0088*/ 	.dword	$str$28


//--------------------- .text._ZN7cutlass13device_kernelINS_4gemm6kernel13GemmUniversalIN4cute5tupleIJiiiiEEENS1_10collective13CollectiveMmaINS1_35MainloopSm100TmaUmmaWarpSpecializedILi7ELi2ELi4ENS5_IJNS4_1CILi4EEENSA_ILi1EEESC_EEEEENS5_IJNSA_ILi128EEESF_NSA_ILi64EEEEEENS_6half_tENS5_IJlSC_lEEESI_SJ_NS4_8TiledMMAINS4_8MMA_AtomIJNS4_26SM100_MMA_F16BF16_2x1SM_SSISI_SI_fLi128ELi128ELNS4_4UMMA5MajorE0ELSO_0ELNSN_7ScaleInE0ELSP_0EEEEEENS4_6LayoutINS5_IJSC_SC_SC_EEENS5_IJNSA_ILi0EEESU_SU_EEEEENS5_IJNS4_10UnderscoreESX_SX_EEEEENS4_18SM100_TMA_2SM_LOADENS4_14ComposedLayoutINS4_7SwizzleILi3ELi4ELi3EEENS4_18smem_ptr_flag_bitsILi16EEENSS_INS5_IJNSA_ILi8EEESG_EEENS5_IJSG_SC_EEEEEEEvNS4_8identityENS4_28SM100_TMA_2SM_LOAD_MULTICASTES1A_vS1B_EENS_8epilogue10collective18CollectiveEpilogueINS1E_23Sm100TmaWarpSpecializedILi4ELi2ELi16ELb1ELb0EEEJNS5_IJSG_SF_SG_EEENS5_IJNSS_ISG_SC_EENSS_INS5_IJNSA_ILi16EEENSA_ILi2EEEEEENS5_IJSC_SG_EEEEEEEESI_SJ_SI_SJ_NS1E_6fusion15FusionCallbacksIS1I_NS1R_17LinearCombinationISI_fSI_fLNS_15FloatRoundStyleE2EEES1J_S1Q_JEEENS4_5SM1004TMEM4LOAD26SM100_TMEM_LOAD_32dp32b16xENS4_13SM90_TMA_LOADENS11_INS12_ILi1ELi4ELi3EEES15_NSS_INS5_IJS16_S1L_EEENS5_IJS1L_SC_EEEEEEENS4_39AutoVectorizingCopyWithAssumedAlignmentILi128EEENS4_14SM90_TMA_STOREES26_S28_S28_EEEvvEEEEvNT_6ParamsE --------------------------
	.section	.text._ZN7cutlass13device_kernelINS_4gemm6kernel13GemmUniversalIN4cute5tupleIJiiiiEEENS1_10collective13CollectiveMmaINS1_35MainloopSm100TmaUmmaWarpSpecializedILi7ELi2ELi4ENS5_IJNS4_1CILi4EEENSA_ILi1EEESC_EEEEENS5_IJNSA_ILi128EEESF_NSA_ILi64EEEEEENS_6half_tENS5_IJlSC_lEEESI_SJ_NS4_8TiledMMAINS4_8MMA_AtomIJNS4_26SM100_MMA_F16BF16_2x1SM_SSISI_SI_fLi128ELi128ELNS4_4UMMA5MajorE0ELSO_0ELNSN_7ScaleInE0ELSP_0EEEEEENS4_6LayoutINS5_IJSC_SC_SC_EEENS5_IJNSA_ILi0EEESU_SU_EEEEENS5_IJNS4_10UnderscoreESX_SX_EEEEENS4_18SM100_TMA_2SM_LOADENS4_14ComposedLayoutINS4_7SwizzleILi3ELi4ELi3EEENS4_18smem_ptr_flag_bitsILi16EEENSS_INS5_IJNSA_ILi8EEESG_EEENS5_IJSG_SC_EEEEEEEvNS4_8identityENS4_28SM100_TMA_2SM_LOAD_MULTICASTES1A_vS1B_EENS_8epilogue10collective18CollectiveEpilogueINS1E_23Sm100TmaWarpSpecializedILi4ELi2ELi16ELb1ELb0EEEJNS5_IJSG_SF_SG_EEENS5_IJNSS_ISG_SC_EENSS_INS5_IJNSA_ILi16EEENSA_ILi2EEEEEENS5_IJSC_SG_EEEEEEEESI_SJ_SI_SJ_NS1E_6fusion15FusionCallbacksIS1I_NS1R_17LinearCombinationISI_fSI_fLNS_15FloatRoundStyleE2EEES1J_S1Q_JEEENS4_5SM1004TMEM4LOAD26SM100_TMEM_LOAD_32dp32b16xENS4_13SM90_TMA_LOADENS11_INS12_ILi1ELi4ELi3EEES15_NSS_INS5_IJS16_S1L_EEENS5_IJS1L_SC_EEEEEEENS4_39AutoVectorizingCopyWithAssumedAlignmentILi128EEENS4_14SM90_TMA_STOREES26_S28_S28_EEEvvEEEEvNT_6ParamsE,"ax",@progbits
	.align	128
.text._ZN7cutlass13device_kernelINS_4gemm6kernel13GemmUniversalIN4cute5tupleIJiiiiEEENS1_10collective13CollectiveMmaINS1_35MainloopSm100TmaUmmaWarpSpecializedILi7ELi2ELi4ENS5_IJNS4_1CILi4EEENSA_ILi1EEESC_EEEEENS5_IJNSA_ILi128EEESF_NSA_ILi64EEEEEENS_6half_tENS5_IJlSC_lEEESI_SJ_NS4_8TiledMMAINS4_8MMA_AtomIJNS4_26SM100_MMA_F16BF16_2x1SM_SSISI_SI_fLi128ELi128ELNS4_4UMMA5MajorE0ELSO_0ELNSN_7ScaleInE0ELSP_0EEEEEENS4_6LayoutINS5_IJSC_SC_SC_EEENS5_IJNSA_ILi0EEESU_SU_EEEEENS5_IJNS4_10UnderscoreESX_SX_EEEEENS4_18SM100_TMA_2SM_LOADENS4_14ComposedLayoutINS4_7SwizzleILi3ELi4ELi3EEENS4_18smem_ptr_flag_bitsILi16EEENSS_INS5_IJNSA_ILi8EEESG_EEENS5_IJSG_SC_EEEEEEEvNS4_8identityENS4_28SM100_TMA_2SM_LOAD_MULTICASTES1A_vS1B_EENS_8epilogue10collective18CollectiveEpilogueINS1E_23Sm100TmaWarpSpecializedILi4ELi2ELi16ELb1ELb0EEEJNS5_IJSG_SF_SG_EEENS5_IJNSS_ISG_SC_EENSS_INS5_IJNSA_ILi16EEENSA_ILi2EEEEEENS5_IJSC_SG_EEEEEEEESI_SJ_SI_SJ_NS1E_6fusion15FusionCallbacksIS1I_NS1R_17LinearCombinationISI_fSI_fLNS_15FloatRoundStyleE2EEES1J_S1Q_JEEENS4_5SM1004TMEM4LOAD26SM100_TMEM_LOAD_32dp32b16xENS4_13SM90_TMA_LOADENS11_INS12_ILi1ELi4ELi3EEES15_NSS_INS5_IJS16_S1L_EEENS5_IJS1L_SC_EEEEEEENS4_39AutoVectorizingCopyWithAssumedAlignmentILi128EEENS4_14SM90_TMA_STOREES26_S28_S28_EEEvvEEEEvNT_6ParamsE:
        .type           _ZN7cutlass13device_kernelINS_4gemm6kernel13GemmUniversalIN4cute5tupleIJiiiiEEENS1_10collective13CollectiveMmaINS1_35MainloopSm100TmaUmmaWarpSpecializedILi7ELi2ELi4ENS5_IJNS4_1CILi4EEENSA_ILi1EEESC_EEEEENS5_IJNSA_ILi128EEESF_NSA_ILi64EEEEEENS_6half_tENS5_IJlSC_lEEESI_SJ_NS4_8TiledMMAINS4_8MMA_AtomIJNS4_26SM100_MMA_F16BF16_2x1SM_SSISI_SI_fLi128ELi128ELNS4_4UMMA5MajorE0ELSO_0ELNSN_7ScaleInE0ELSP_0EEEEEENS4_6LayoutINS5_IJSC_SC_SC_EEENS5_IJNSA_ILi0EEESU_SU_EEEEENS5_IJNS4_10UnderscoreESX_SX_EEEEENS4_18SM100_TMA_2SM_LOADENS4_14ComposedLayoutINS4_7SwizzleILi3ELi4ELi3EEENS4_18smem_ptr_flag_bitsILi16EEENSS_INS5_IJNSA_ILi8EEESG_EEENS5_IJSG_SC_EEEEEEEvNS4_8identityENS4_28SM100_TMA_2SM_LOAD_MULTICASTES1A_vS1B_EENS_8epilogue10collective18CollectiveEpilogueINS1E_23Sm100TmaWarpSpecializedILi4ELi2ELi16ELb1ELb0EEEJNS5_IJSG_SF_SG_EEENS5_IJNSS_ISG_SC_EENSS_INS5_IJNSA_ILi16EEENSA_ILi2EEEEEENS5_IJSC_SG_EEEEEEEESI_SJ_SI_SJ_NS1E_6fusion15FusionCallbacksIS1I_NS1R_17LinearCombinationISI_fSI_fLNS_15FloatRoundStyleE2EEES1J_S1Q_JEEENS4_5SM1004TMEM4LOAD26SM100_TMEM_LOAD_32dp32b16xENS4_13SM90_TMA_LOADENS11_INS12_ILi1ELi4ELi3EEES15_NSS_INS5_IJS16_S1L_EEENS5_IJS1L_SC_EEEEEEENS4_39AutoVectorizingCopyWithAssumedAlignmentILi128EEENS4_14SM90_TMA_STOREES26_S28_S28_EEEvvEEEEvNT_6ParamsE,@function
        .size           _ZN7cutlass13device_kernelINS_4gemm6kernel13GemmUniversalIN4cute5tupleIJiiiiEEENS1_10collective13CollectiveMmaINS1_35MainloopSm100TmaUmmaWarpSpecializedILi7ELi2ELi4ENS5_IJNS4_1CILi4EEENSA_ILi1EEESC_EEEEENS5_IJNSA_ILi128EEESF_NSA_ILi64EEEEEENS_6half_tENS5_IJlSC_lEEESI_SJ_NS4_8TiledMMAINS4_8MMA_AtomIJNS4_26SM100_MMA_F16BF16_2x1SM_SSISI_SI_fLi128ELi128ELNS4_4UMMA5MajorE0ELSO_0ELNSN_7ScaleInE0ELSP_0EEEEEENS4_6LayoutINS5_IJSC_SC_SC_EEENS5_IJNSA_ILi0EEESU_SU_EEEEENS5_IJNS4_10UnderscoreESX_SX_EEEEENS4_18SM100_TMA_2SM_LOADENS4_14ComposedLayoutINS4_7SwizzleILi3ELi4ELi3EEENS4_18smem_ptr_flag_bitsILi16EEENSS_INS5_IJNSA_ILi8EEESG_EEENS5_IJSG_SC_EEEEEEEvNS4_8identityENS4_28SM100_TMA_2SM_LOAD_MULTICASTES1A_vS1B_EENS_8epilogue10collective18CollectiveEpilogueINS1E_23Sm100TmaWarpSpecializedILi4ELi2ELi16ELb1ELb0EEEJNS5_IJSG_SF_SG_EEENS5_IJNSS_ISG_SC_EENSS_INS5_IJNSA_ILi16EEENSA_ILi2EEEEEENS5_IJSC_SG_EEEEEEEESI_SJ_SI_SJ_NS1E_6fusion15FusionCallbacksIS1I_NS1R_17LinearCombinationISI_fSI_fLNS_15FloatRoundStyleE2EEES1J_S1Q_JEEENS4_5SM1004TMEM4LOAD26SM100_TMEM_LOAD_32dp32b16xENS4_13SM90_TMA_LOADENS11_INS12_ILi1ELi4ELi3EEES15_NSS_INS5_IJS16_S1L_EEENS5_IJS1L_SC_EEEEEEENS4_39AutoVectorizingCopyWithAssumedAlignmentILi128EEENS4_14SM90_TMA_STOREES26_S28_S28_EEEvvEEEEvNT_6ParamsE,(.L_x_206 - _ZN7cutlass13device_kernelINS_4gemm6kernel13GemmUniversalIN4cute5tupleIJiiiiEEENS1_10collective13CollectiveMmaINS1_35MainloopSm100TmaUmmaWarpSpecializedILi7ELi2ELi4ENS5_IJNS4_1CILi4EEENSA_ILi1EEESC_EEEEENS5_IJNSA_ILi128EEESF_NSA_ILi64EEEEEENS_6half_tENS5_IJlSC_lEEESI_SJ_NS4_8TiledMMAINS4_8MMA_AtomIJNS4_26SM100_MMA_F16BF16_2x1SM_SSISI_SI_fLi128ELi128ELNS4_4UMMA5MajorE0ELSO_0ELNSN_7ScaleInE0ELSP_0EEEEEENS4_6LayoutINS5_IJSC_SC_SC_EEENS5_IJNSA_ILi0EEESU_SU_EEEEENS5_IJNS4_10UnderscoreESX_SX_EEEEENS4_18SM100_TMA_2SM_LOADENS4_14ComposedLayoutINS4_7SwizzleILi3ELi4ELi3EEENS4_18smem_ptr_flag_bitsILi16EEENSS_INS5_IJNSA_ILi8EEESG_EEENS5_IJSG_SC_EEEEEEEvNS4_8identityENS4_28SM100_TMA_2SM_LOAD_MULTICASTES1A_vS1B_EENS_8epilogue10collective18CollectiveEpilogueINS1E_23Sm100TmaWarpSpecializedILi4ELi2ELi16ELb1ELb0EEEJNS5_IJSG_SF_SG_EEENS5_IJNSS_ISG_SC_EENSS_INS5_IJNSA_ILi16EEENSA_ILi2EEEEEENS5_IJSC_SG_EEEEEEEESI_SJ_SI_SJ_NS1E_6fusion15FusionCallbacksIS1I_NS1R_17LinearCombinationISI_fSI_fLNS_15FloatRoundStyleE2EEES1J_S1Q_JEEENS4_5SM1004TMEM4LOAD26SM100_TMEM_LOAD_32dp32b16xENS4_13SM90_TMA_LOADENS11_INS12_ILi1ELi4ELi3EEES15_NSS_INS5_IJS16_S1L_EEENS5_IJS1L_SC_EEEEEEENS4_39AutoVectorizingCopyWithAssumedAlignmentILi128EEENS4_14SM90_TMA_STOREES26_S28_S28_EEEvvEEEEvNT_6ParamsE)
        .other          _ZN7cutlass13device_kernelINS_4gemm6kernel13GemmUniversalIN4cute5tupleIJiiiiEEENS1_10collective13CollectiveMmaINS1_35MainloopSm100TmaUmmaWarpSpecializedILi7ELi2ELi4ENS5_IJNS4_1CILi4EEENSA_ILi1EEESC_EEEEENS5_IJNSA_ILi128EEESF_NSA_ILi64EEEEEENS_6half_tENS5_IJlSC_lEEESI_SJ_NS4_8TiledMMAINS4_8MMA_AtomIJNS4_26SM100_MMA_F16BF16_2x1SM_SSISI_SI_fLi128ELi128ELNS4_4UMMA5MajorE0ELSO_0ELNSN_7ScaleInE0ELSP_0EEEEEENS4_6LayoutINS5_IJSC_SC_SC_EEENS5_IJNSA_ILi0EEESU_SU_EEEEENS5_IJNS4_10UnderscoreESX_SX_EEEEENS4_18SM100_TMA_2SM_LOADENS4_14ComposedLayoutINS4_7SwizzleILi3ELi4ELi3EEENS4_18smem_ptr_flag_bitsILi16EEENSS_INS5_IJNSA_ILi8EEESG_EEENS5_IJSG_SC_EEEEEEEvNS4_8identityENS4_28SM100_TMA_2SM_LOAD_MULTICASTES1A_vS1B_EENS_8epilogue10collective18CollectiveEpilogueINS1E_23Sm100TmaWarpSpecializedILi4ELi2ELi16ELb1ELb0EEEJNS5_IJSG_SF_SG_EEENS5_IJNSS_ISG_SC_EENSS_INS5_IJNSA_ILi16EEENSA_ILi2EEEEEENS5_IJSC_SG_EEEEEEEESI_SJ_SI_SJ_NS1E_6fusion15FusionCallbacksIS1I_NS1R_17LinearCombinationISI_fSI_fLNS_15FloatRoundStyleE2EEES1J_S1Q_JEEENS4_5SM1004TMEM4LOAD26SM100_TMEM_LOAD_32dp32b16xENS4_13SM90_TMA_LOADENS11_INS12_ILi1ELi4ELi3EEES15_NSS_INS5_IJS16_S1L_EEENS5_IJS1L_SC_EEEEEEENS4_39AutoVectorizingCopyWithAssumedAlignmentILi128EEENS4_14SM90_TMA_STOREES26_S28_S28_EEEvvEEEEvNT_6ParamsE,@"STO_CUDA_ENTRY STV_DEFAULT"
_ZN7cutlass13device_kernelINS_4gemm6kernel13GemmUniversalIN4cute5tupleIJiiiiEEENS1_10collective13CollectiveMmaINS1_35MainloopSm100TmaUmmaWarpSpecializedILi7ELi2ELi4ENS5_IJNS4_1CILi4EEENSA_ILi1EEESC_EEEEENS5_IJNSA_ILi128EEESF_NSA_ILi64EEEEEENS_6half_tENS5_IJlSC_lEEESI_SJ_NS4_8TiledMMAINS4_8MMA_AtomIJNS4_26SM100_MMA_F16BF16_2x1SM_SSISI_SI_fLi128ELi128ELNS4_4UMMA5MajorE0ELSO_0ELNSN_7ScaleInE0ELSP_0EEEEEENS4_6LayoutINS5_IJSC_SC_SC_EEENS5_IJNSA_ILi0EEESU_SU_EEEEENS5_IJNS4_10UnderscoreESX_SX_EEEEENS4_18SM100_TMA_2SM_LOADENS4_14ComposedLayoutINS4_7SwizzleILi3ELi4ELi3EEENS4_18smem_ptr_flag_bitsILi16EEENSS_INS5_IJNSA_ILi8EEESG_EEENS5_IJSG_SC_EEEEEEEvNS4_8identityENS4_28SM100_TMA_2SM_LOAD_MULTICASTES1A_vS1B_EENS_8epilogue10collective18CollectiveEpilogueINS1E_23Sm100TmaWarpSpecializedILi4ELi2ELi16ELb1ELb0EEEJNS5_IJSG_SF_SG_EEENS5_IJNSS_ISG_SC_EENSS_INS5_IJNSA_ILi16EEENSA_ILi2EEEEEENS5_IJSC_SG_EEEEEEEESI_SJ_SI_SJ_NS1E_6fusion15FusionCallbacksIS1I_NS1R_17LinearCombinationISI_fSI_fLNS_15FloatRoundStyleE2EEES1J_S1Q_JEEENS4_5SM1004TMEM4LOAD26SM100_TMEM_LOAD_32dp32b16xENS4_13SM90_TMA_LOADENS11_INS12_ILi1ELi4ELi3EEES15_NSS_INS5_IJS16_S1L_EEENS5_IJS1L_SC_EEEEEEENS4_39AutoVectorizingCopyWithAssumedAlignmentILi128EEENS4_14SM90_TMA_STOREES26_S28_S28_EEEvvEEEEvNT_6ParamsE:
[----:B------:R-:W1:Y:S01]  /*0000*/  LDC R1, c[0x0][0x37c] ;  /* 0x0000df00ff017b82 */ /* 0x000e620000000800 */
[----:B------:R-:W2:Y:S01]  /*0010*/  S2R R60, SR_TID.X ;  /* 0x00000000003c7919 */ /* 0x000ea20000002100 */
[----:B------:R-:W3:Y:S06]  /*0020*/  LDCU.64 UR8, c[0x0][0x890] ;  /* 0x00011200ff0877ac */ /* 0x000eec0008000a00 */
[----:B------:R-:W4:Y:S01]  /*0030*/  S2UR UR47, SR_CgaCtaId ;  /* 0x00000000002f79c3 */ /* 0x000f220000008800 */
[----:B------:R-:W-:Y:S02]  /*0040*/  PRMT R46, RZ, 0x7610, R46 ;  /* 0x00007610ff2e7816 */ /* 0x000fe4000000002e */
[----:B------:R-:W-:Y:S01]  /*0050*/  ELECT P1, URZ, PT ;  /* 0x0000000000ff782f */ /* 0x000fe20003820000 */
[----:B---3--:R-:W-:-:S04]  /*0060*/  UISETP.NE.U32.AND UP0, UPT, UR8, URZ, UPT ;  /* 0x000000ff0800728c */ /* 0x008fc8000bf05070 */
[----:B------:R-:W-:Y:S02]  /*0070*/  UISETP.NE.AND.EX UP0, UPT, UR9, URZ, UPT, UP0 ;  /* 0x000000ff0900728c */ /* 0x000fe4000bf05300 */
[----:B----4-:R-:W-:Y:S02]  /*0080*/  ULOP3.LUT UR48, UR47, 0x1, URZ, 0xc0, !UPT ;  /* 0x000000012f307892 */ /* 0x010fe4000f8ec0ff */
[----:B------:R-:W-:Y:S01]  /*0090*/  ULOP3.LUT UR49, UR47, 0x1, URZ, 0x3c, !UPT ;  /* 0x000000012f317892 */ /* 0x000fe2000f8e3cff */
[----:B--2---:R-:W-:-:S05]  /*00a0*/  SHF.R.U32.HI R47, RZ, 0x5, R60 ;  /* 0x00000005ff2f7819 */ /* 0x004fca000001163c */
[----:B------:R-:W2:Y:S02]  /*00b0*/  SHFL.IDX PT, R0, R47, RZ, 0x1f ;  /* 0x00001fff2f007589 */ /* 0x000ea400000e0000 */
[----:B--2---:R-:W-:Y:S01]  /*00c0*/  R2UR UR18, R0 ;  /* 0x00000000001272ca */ /* 0x004fe200000e0000 */
[----:B-1----:R-:W-:-:S14]  /*00d0*/  BRA.U UP0, `(.L_x_0) ;  /* 0x0000000100307547 */ /* 0x002fdc000b800000 */
[----:B------:R-:W1:Y:S02]  /*00e0*/  LDCU.64 UR4, c[0x0][0x888] ;  /* 0x00011100ff0477ac */ /* 0x000e640008000a00 */
[----:B-1----:R-:W-:-:S04]  /*00f0*/  UISETP.NE.U32.AND UP0, UPT, UR4, URZ, UPT ;  /* 0x000000ff0400728c */ /* 0x002fc8000bf05070 */
[----:B------:R-:W-:-:S09]  /*0100*/  UISETP.NE.AND.EX UP0, UPT, UR5, URZ, UPT, UP0 ;  /* 0x000000ff0500728c */ /* 0x000fd2000bf05300 */
[----:B------:R-:W-:Y:S05]  /*0110*/  BRA.U !UP0, `(.L_x_1) ;  /* 0x0000000108147547 */ /* 0x000fea000b800000 */
[----:B------:R-:W1:Y:S01]  /*0120*/  LDC.64 R2, c[0x0][0x888] ;  /* 0x00022200ff027b82 */ /* 0x000e620000000a00 */
[----:B------:R-:W1:Y:S02]  /*0130*/  LDCU.64 UR4, c[0x0][0x358] ;  /* 0x00006b00ff0477ac */ /* 0x000e640008000a00 */
[----:B-1----:R1:W5:Y:S01]  /*0140*/  LDG.E R27, desc[UR4][R2.64] ;  /* 0x00000004021b7981 */ /* 0x002362000c1e1900 */
[----:B------:R-:W-:Y:S01]  /*0150*/  HFMA2 R46, -RZ, RZ, 0, 5.9604644775390625e-08 ;  /* 0x00000001ff2e7431 */ /* 0x000fe200000001ff */
[----:B------:R-:W-:Y:S05]  /*0160*/  BRA `(.L_x_0) ;  /* 0x00000000000c7947 */ /* 0x000fea0003800000 */
.L_x_1:
[----:B------:R-:W1:Y:S01]  /*0170*/  LDCU UR4, c[0x0][0x880] ;  /* 0x00011000ff0477ac */ /* 0x000e620008000800 */
[----:B------:R-:W-:Y:S01]  /*0180*/  HFMA2 R46, -RZ, RZ, 0, 5.9604644775390625e-08 ;  /* 0x00000001ff2e7431 */ /* 0x000fe200000001ff */
[----:B-1----:R-:W-:-:S07]  /*0190*/  MOV R27, UR4 ;  /* 0x00000004001b7c02 */ /* 0x002fce0008000f00 */
.L_x_0:
[----:B------:R-:W2:Y:S02]  /*01a0*/  LDCU.64 UR4, c[0x0][0x8b0] ;  /* 0x00011600ff0477ac */ /* 0x000ea40008000a00 */
[----:B--2---:R-:W-:-:S04]  /*01b0*/  UISETP.NE.U32.AND UP0, UPT, UR4, URZ, UPT ;  /* 0x000000ff0400728c */ /* 0x004fc8000bf05070 */
[----:B------:R-:W-:-:S09]  /*01c0*/  UISETP.NE.AND.EX UP0, UPT, UR5, URZ, UPT, UP0 ;  /* 0x000000ff0500728c */ /* 0x000fd2000bf05300 */
[----:B------:R-:W-:Y:S05]  /*01d0*/  BRA.U UP0, `(.L_x_2) ;  /* 0x0000000100287547 */ /* 0x000fea000b800000 */
[----:B------:R-:W2:Y:S02]  /*01e0*/  LDCU.64 UR4, c[0x0][0x8a8] ;  /* 0x00011500ff0477ac */ /* 0x000ea40008000a00 */
[----:B--2---:R-:W-:-:S04]  /*01f0*/  UISETP.NE.U32.AND UP0, UPT, UR4, URZ, UPT ;  /* 0x000000ff0400728c */ /* 0x004fc8000bf05070 */
[----:B------:R-:W-:-:S09]  /*0200*/  UISETP.NE.AND.EX UP0, UPT, UR5, URZ, UPT, UP0 ;  /* 0x000000ff0500728c */ /* 0x000fd2000bf05300 */
[----:B------:R-:W-:Y:S05]  /*0210*/  BRA.U !UP0, `(.L_x_3) ;  /* 0x0000000108107547 */ /* 0x000fea000b800000 */
[----:B------:R-:W2:Y:S01]  /*0220*/  LDC.64 R24, c[0x0][0x8a8] ;  /* 0x00022a00ff187b82 */ /* 0x000ea20000000a00 */
[----:B------:R-:W2:Y:S02]  /*0230*/  LDCU.64 UR4, c[0x0][0x358] ;  /* 0x00006b00ff0477ac */ /* 0x000ea40008000a00 */
[----:B--2---:R2:W5:Y:S01]  /*0240*/  LDG.E R24, desc[UR4][R24.64] ;  /* 0x0000000418187981 */ /* 0x004562000c1e1900 */
[----:B------:R-:W-:Y:S05]  /*0250*/  BRA `(.L_x_2) ;  /* 0x0000000000087947 */ /* 0x000fea0003800000 */
.L_x_3:
[----:B------:R-:W2:Y:S02]  /*0260*/  LDCU UR4, c[0x0][0x8a0] ;  /* 0x00011400ff0477ac */ /* 0x000ea40008000800 */
[----:B--2---:R-:W-:Y:S02]  /*0270*/  MOV R24, UR4 ;  /* 0x0000000400187c02 */ /* 0x004fe40008000f00 */
.L_x_2:
[----:B------:R-:W-:Y:S01]  /*0280*/  IMAD.U32 R0, RZ, RZ, UR18 ;  /* 0x00000012ff007e24 */ /* 0x000fe2000f8e00ff */
[----:B------:R-:W-:Y:S04]  /*0290*/  BSSY.RECONVERGENT B0, `(.L_x_4) ;  /* 0x000000c000007945 */ /* 0x000fe80003800200 */
[C---:B------:R-:W-:Y:S02]  /*02a0*/  ISETP.NE.OR P2, PT, R0.reuse, 0x1, !P1 ;  /* 0x000000010000780c */ /* 0x040fe40004f45670 */
[----:B------:R-:W-:-:S11]  /*02b0*/  ISETP.NE.OR P0, PT, R0, 0x3, !P1 ;  /* 0x000000030000780c */ /* 0x000fd60004f05670 */
[----:B------:R-:W-:Y:S05]  /*02c0*/  @P2 BRA `(.L_x_5) ;  /* 0x0000000000202947 */ /* 0x000fea0003800000 */
[----:B------:R-:W3:Y:S02]  /*02d0*/  LDCU.64 UR4, c[0x0][0x348] ;  /* 0x00006900ff0477ac */ /* 0x000ee40008000a00 */
[----:B---3--:R-:W-:Y:S02]  /*02e0*/  UIADD3 UR6, UP1, UPT, UR4, 0x80, URZ ;  /* 0x0000008004067890 */ /* 0x008fe4000ff3e0ff */
[----:B------:R-:W-:Y:S02]  /*02f0*/  UIADD3 UR4, UP0, UPT, UR4, 0x180, URZ ;  /* 0x0000018004047890 */ /* 0x000fe4000ff1e0ff */
[----:B------:R-:W-:Y:S02]  /*0300*/  UIADD3.X UR7, UPT, UPT, URZ, UR5, URZ, UP1, !UPT ;  /* 0x00000005ff077290 */ /* 0x000fe40008ffe4ff */
[----:B------:R-:W-:-:S07]  /*0310*/  UIADD3.X UR5, UPT, UPT, URZ, UR5, URZ, UP0, !UPT ;  /* 0x00000005ff057290 */ /* 0x000fce00087fe4ff */
[----:B------:R3:W-:Y:S02]  /*0320*/  UTMACCTL.PF [UR6] ;  /* 0x00000000060079b9 */ /* 0x0007e40008040000 */
[----:B------:R3:W-:Y:S02]  /*0330*/  UTMACCTL.PF [UR4] ;  /* 0x00000000040079b9 */ /* 0x0007e40008040000 */
[----:B---3--:R-:W-:Y:S01]  /*0340*/  NOP ;  /* 0x0000000000007918 */ /* 0x008fe20000000000 */
.L_x_5:
[----:B------:R-:W-:Y:S05]  /*0350*/  BSYNC.RECONVERGENT B0 ;  /* 0x0000000000007941 */ /* 0x000fea0003800200 */
.L_x_4:
[----:B------:R-:W-:Y:S04]  /*0360*/  BSSY.RECONVERGENT B0, `(.L_x_6) ;  /* 0x000000a000007945 */ /* 0x000fe80003800200 */
        /* <DEDUP_REMOVED lines=9> */
.L_x_7:
[----:B------:R-:W-:Y:S05]  /*0400*/  BSYNC.RECONVERGENT B0 ;  /* 0x0000000000007941 */ /* 0x000fea0003800200 */
.L_x_6:
[----:B------:R-:W3:Y:S01]  /*0410*/  LDCU.64 UR4, c[0x0][0x888] ;  /* 0x00011100ff0477ac */ /* 0x000ee20008000a00 */
[----:B------:R-:W-:Y:S02]  /*0420*/  UISETP.EQ.U32.AND UP2, UPT, UR8, URZ, UPT ;  /* 0x000000ff0800728c */ /* 0x000fe4000bf42070 */
[----:B------:R-:W-:Y:S02]  /*0430*/  UPLOP3.LUT UP4, UPT, UPT, UPT, UPT, 0x80, 0x8 ;  /* 0x000000000008789c */ /* 0x000fe40003f8f070 */
[----:B---3--:R-:W-:-:S04]  /*0440*/  UISETP.NE.U32.AND UP0, UPT, UR4, URZ, UPT ;  /* 0x000000ff0400728c */ /* 0x008fc8000bf05070 */
[----:B------:R-:W-:-:S04]  /*0450*/  UISETP.NE.AND.EX UP1, UPT, UR5, URZ, UPT, UP0 ;  /* 0x000000ff0500728c */ /* 0x000fc8000bf25300 */
[----:B------:R-:W-:-:S04]  /*0460*/  UISETP.EQ.OR.EX UP3, UPT, UR9, URZ, !UP1, UP2 ;  /* 0x000000ff0900728c */ /* 0x000fc8000cf62720 */
[----:B------:R-:W-:-:S06]  /*0470*/  UP2UR UR4, UPR, URZ, 0x8 ;  /* 0x00000008ff047883 */ /* 0x000fcc0008000000 */
[----:B------:R-:W-:Y:S01]  /*0480*/  MOV R51, UR4 ;  /* 0x0000000400337c02 */ /* 0x000fe20008000f00 */
[----:B------:R-:W-:Y:S06]  /*0490*/  BRA.U !UP3, `(.L_x_8) ;  /* 0x000000010b207547 */ /* 0x000fec000b800000 */
[----:B------:R-:W-:Y:S01]  /*04a0*/  UISETP.NE.U32.AND UP2, UPT, UR8, URZ, UPT ;  /* 0x000000ff0800728c */ /* 0x000fe2000bf45070 */
[----:B-----5:R-:W-:Y:S01]  /*04b0*/  FSETP.NEU.AND P0, PT, R27, RZ, PT ;  /* 0x000000ff1b00720b */ /* 0x020fe20003f0d000 */
[----:B------:R-:W-:Y:S02]  /*04c0*/  USEL UR4, URZ, 0xffffffff, UP1 ;  /* 0xffffffffff047887 */ /* 0x000fe40008800000 */
[----:B------:R-:W-:-:S10]  /*04d0*/  UISETP.NE.AND.EX UP2, UPT, UR9, URZ, UPT, UP2 ;  /* 0x000000ff0900728c */ /* 0x000fd4000bf45320 */
[----:B------:R-:W-:Y:S01]  /*04e0*/  VOTEU.ANY UP0, P0 ;  /* 0x0000000000ff7886 */ /* 0x000fe20000000100 */
[----:B------:R-:W-:-:S04]  /*04f0*/  @!UP2 USEL UR4, URZ, 0xffffffff, UP0 ;  /* 0xffffffffff04a887 */ /* 0x000fc80008000000 */
[----:B------:R-:W-:-:S04]  /*0500*/  ULOP3.LUT UR4, UR4, 0x1, URZ, 0xc0, !UPT ;  /* 0x0000000104047892 */ /* 0x000fc8000f8ec0ff */
[----:B------:R-:W-:-:S11]  /*0510*/  UISETP.NE.U32.AND UP4, UPT, UR4, 0x1, UPT ;  /* 0x000000010400788c */ /* 0x000fd6000bf85070 */
.L_x_8:
[----:B------:R-:W3:Y:S01]  /*0520*/  SHFL.IDX PT, R0, R47, RZ, 0x1f ;  /* 0x00001fff2f007589 */ /* 0x000ee200000e0000 */
[----:B------:R-:W-:-:S04]  /*0530*/  UISETP.NE.AND UP0, UPT, UR18, 0x2, UPT ;  /* 0x000000021200788c */ /* 0x000fc8000bf05270 */
[----:B------:R-:W-:Y:S02]  /*0540*/  UISETP.EQ.AND UP2, UPT, UR48, URZ, !UP0 ;  /* 0x000000ff3000728c */ /* 0x000fe4000c742270 */
[----:B------:R-:W-:-:S04]  /*0550*/  USEL UR55, URZ, 0x1, UP0 ;  /* 0x00000001ff377887 */ /* 0x000fc80008000000 */
[----:B------:R-:W-:Y:S02]  /*0560*/  PLOP3.LUT P3, PT, P1, PT, UP2, 0x80, 0x8 ;  /* 0x000000000008781c */ /* 0x000fe40000f6f028 */
[----:B---3--:R-:W-:-:S13]  /*0570*/  ISETP.NE.AND P0, PT, R0, RZ, PT ;  /* 0x000000ff0000720c */ /* 0x008fda0003f05270 */
[----:B------:R-:W-:Y:S05]  /*0580*/  @P0 BRA `(.L_x_9) ;  /* 0x00000000006c0947 */ /* 0x000fea0003800000 */
[----:B------:R-:W-:Y:S01]  /*0590*/  UMOV UR4, 0x400 ;  /* 0x0000040000047882 */ /* 0x000fe20000000000 */
[----:B------:R-:W-:Y:S01]  /*05a0*/  UMOV UR8, 0x1 ;  /* 0x0000000100087882 */ /* 0x000fe20000000000 */
[----:B------:R-:W-:Y:S01]  /*05b0*/  UMOV UR6, 0x2 ;  /* 0x0000000200067882 */ /* 0x000fe20000000000 */
[----:B------:R-:W-:Y:S02]  /*05c0*/  ULEA UR4, UR47, UR4, 0x18 ;  /* 0x000000042f047291 */ /* 0x000fe4000f8ec0ff */
[----:B------:R-:W-:-:S04]  /*05d0*/  UIADD3 UR8, UPT, UPT, -UR8, 0x100000, URZ ;  /* 0x0010000008087890 */ /* 0x000fc8000fffe1ff */
[----:B------:R-:W-:Y:S02]  /*05e0*/  USHF.L.U32 UR9, UR8, 0xb, URZ ;  /* 0x0000000b08097899 */ /* 0x000fe400080006ff */
[----:B------:R-:W-:Y:S02]  /*05f0*/  USHF.L.U32 UR8, UR8, 0x1, URZ ;  /* 0x0000000108087899 */ /* 0x000fe400080006ff */
[----:B------:R-:W-:-:S04]  /*0600*/  UIADD3 UR6, UPT, UPT, -UR6, 0x100000, URZ ;  /* 0x0010000006067890 */ /* 0x000fc8000fffe1ff */
[----:B------:R-:W-:Y:S02]  /*0610*/  USHF.L.U32 UR7, UR6, 0xb, URZ ;  /* 0x0000000b06077899 */ /* 0x000fe400080006ff */
[----:B------:R-:W-:Y:S01]  /*0620*/  USHF.L.U32 UR6, UR6, 0x1, URZ ;  /* 0x0000000106067899 */ /* 0x000fe200080006ff */
[----:B------:R-:W-:Y:S01]  /*0630*/  ELECT P0, URZ, PT ;  /* 0x0000000000ff782f */ /* 0x000fe20003800000 */
[----:B------:R-:W3:Y:S02]  /*0640*/  FENCE.VIEW.ASYNC.S ;  /* 0x00000000000073c6 */ /* 0x000ee40000000000 */
[----:B---3--:R3:W4:Y:S08]  /*0650*/  SYNCS.EXCH.64 URZ, [UR4], UR8 ;  /* 0x0000000804ff75b2 */ /* 0x0087300008000100 */
[----:B------:R3:W1:Y:S01]  /*0660*/  SYNCS.EXCH.64 URZ, [UR4+0x38], UR6 ;  /* 0x0000380604ff75b2 */ /* 0x0006620008000100 */
        /* <DEDUP_REMOVED lines=12> */
[----:B------:R-:W-:Y:S01]  /*0730*/  NOP ;  /* 0x0000000000007918 */ /* 0x000fe20000000000 */
.L_x_9:
[----:B------:R-:W2:Y:S01]  /*0740*/  SHFL.IDX PT, R0, R47, RZ, 0x1f ;  /* 0x00001fff2f007589 */ /* 0x000ea200000e0000 */
[----:B------:R-:W-:Y:S01]  /*0750*/  NOP ;  /* 0x0000000000007918 */ /* 0x000fe20000000000 */
[----:B--2---:R-:W-:-:S13]  /*0760*/  ISETP.NE.AND P0, PT, R0, 0x1, PT ;  /* 0x000000010000780c */ /* 0x004fda0003f05270 */
[----:B------:R-:W-:Y:S05]  /*0770*/  @P0 BRA `(.L_x_10) ;  /* 0x0000000000540947 */ /* 0x000fea0003800000 */
[----:B---3--:R-:W-:Y:S01]  /*0780*/  UMOV UR4, 0x400 ;  /* 0x0000040000047882 */ /* 0x008fe20000000000 */
        /* <DEDUP_REMOVED lines=10> */
[----:B------:R-:W2:Y:S02]  /*0830*/  FENCE.VIEW.ASYNC.S ;  /* 0x00000000000073c6 */ /* 0x000ea40000000000 */
[----:B--2---:R2:W3:Y:S08]  /*0840*/  SYNCS.EXCH.64 URZ, [UR4+0x70], UR8 ;  /* 0x0000700804ff75b2 */ /* 0x0044f00008000100 */
        /* <DEDUP_REMOVED lines=8> */
.L_x_10:
[----:B------:R-:W4:Y:S01]  /*08d0*/  SHFL.IDX PT, R0, R47, RZ, 0x1f ;  /* 0x00001fff2f007589 */ /* 0x000f2200000e0000 */
[----:B------:R-:W-:Y:S01]  /*08e0*/  NOP ;  /* 0x0000000000007918 */ /* 0x000fe20000000000 */
[----:B----4-:R-:W-:-:S13]  /*08f0*/  ISETP.NE.AND P0, PT, R0, 0x3, PT ;  /* 0x000000030000780c */ /* 0x010fda0003f05270 */
[----:B------:R-:W-:Y:S05]  /*0900*/  @P0 BRA `(.L_x_11) ;  /* 0x00000000002c0947 */ /* 0x000fea0003800000 */
[----:B--23--:R-:W-:Y:S01]  /*0910*/  UMOV UR6, 0x400 ;  /* 0x0000040000067882 */ /* 0x00cfe20000000000 */
[----:B------:R-:W-:Y:S01]  /*0920*/  UMOV UR4, 0x20 ;  /* 0x0000002000047882 */ /* 0x000fe20000000000 */
[----:B------:R-:W-:Y:S02]  /*0930*/  ULEA UR6, UR47, UR6, 0x18 ;  /* 0x000000062f067291 */ /* 0x000fe4000f8ec0ff */
[----:B------:R-:W-:-:S04]  /*0940*/  UIADD3 UR4, UPT, UPT, -UR4, 0x100000, URZ ;  /* 0x0010000004047890 */ /* 0x000fc8000fffe1ff */
[----:B------:R-:W-:Y:S02]  /*0950*/  USHF.L.U32 UR5, UR4, 0xb, URZ ;  /* 0x0000000b04057899 */ /* 0x000fe400080006ff */
[----:B------:R-:W-:Y:S01]  /*0960*/  USHF.L.U32 UR4, UR4, 0x1, URZ ;  /* 0x0000000104047899 */ /* 0x000fe200080006ff */
[----:B------:R-:W-:Y:S01]  /*0970*/  ELECT P0, URZ, PT ;  /* 0x0000000000ff782f */ /* 0x000fe20003800000 */
[----:B------:R-:W2:Y:S10]  /*0980*/  FENCE.VIEW.ASYNC.S ;  /* 0x00000000000073c6 */ /* 0x000eb40000000000 */
[----:B--2---:R4:W2:Y:S01]  /*0990*/  SYNCS.EXCH.64 URZ, [UR6+0xb0], UR4 ;  /* 0x0000b00406ff75b2 */ /* 0x0048a20008000100 */
[----:B------:R4:W3:Y:S02]  /*09a0*/  SYNCS.EXCH.64 URZ, [UR6+0xb8], UR4 ;  /* 0x0000b80406ff75b2 */ /* 0x0008e40008000100 */
[----:B----4-:R-:W-:Y:S01]  /*09b0*/  NOP ;  /* 0x0000000000007918 */ /* 0x010fe20000000000 */
.L_x_11:
[----:B------:R-:W4:Y:S01]  /*09c0*/  SHFL.IDX PT, R0, R47, RZ, 0x1f ;  /* 0x00001fff2f007589 */ /* 0x000f2200000e0000 */
[----:B------:R-:W-:Y:S01]  /*09d0*/  NOP ;  /* 0x0000000000007918 */ /* 0x000fe20000000000 */
[----:B----4-:R-:W-:-:S13]  /*09e0*/  ISETP.NE.AND P0, PT, R0, 0x4, PT ;  /* 0x000000040000780c */ /* 0x010fda0003f05270 */
[----:B------:R-:W-:Y:S05]  /*09f0*/  @P0 BRA `(.L_x_12) ;  /* 0x0000000000480947 */ /* 0x000fea0003800000 */
[----:B--23--:R-:W-:Y:S01]  /*0a00*/  UMOV UR4, 0x3a0 ;  /* 0x000003a000047882 */ /* 0x00cfe20000000000 */
[----:B------:R-:W-:Y:S01]  /*0a10*/  UMOV UR6, 0x400 ;  /* 0x0000040000067882 */ /* 0x000fe20000000000 */
[----:B------:R-:W-:Y:S01]  /*0a20*/  USEL UR4, UR4, 0x320, UP4 ;  /* 0x0000032004047887 */ /* 0x000fe2000a000000 */
        /* <DEDUP_REMOVED lines=10> */
[----:B--2---:R4:W2:Y:S08]  /*0ad0*/  SYNCS.EXCH.64 URZ, [UR6+0xc0], UR8 ;  /* 0x0000c00806ff75b2 */ /* 0x0048b00008000100 */
[----:B------:R4:W3:Y:S01]  /*0ae0*/  SYNCS.EXCH.64 URZ, [UR6+0xd0], UR4 ;  /* 0x0000d00406ff75b2 */ /* 0x0008e20008000100 */
[----:B------:R4:W1:Y:S01]  /*0af0*/  SYNCS.EXCH.64 URZ, [UR6+0xc8], UR8 ;  /* 0x0000c80806ff75b2 */ /* 0x0008620008000100 */
[----:B------:R4:W1:Y:S02]  /*0b00*/  SYNCS.EXCH.64 URZ, [UR6+0xd8], UR4 ;  /* 0x0000d80406ff75b2 */ /* 0x0008640008000100 */
[----:B----4-:R-:W-:Y:S01]  /*0b10*/  NOP ;  /* 0x0000000000007918 */ /* 0x010fe20000000000 */
.L_x_12:
[----:B------:R-:W4:Y:S01]  /*0b20*/  SHFL.IDX PT, R0, R47, RZ, 0x1f ;  /* 0x00001fff2f007589 */ /* 0x000f2200000e0000 */
[----:B------:R-:W-:Y:S01]  /*0b30*/  NOP ;  /* 0x0000000000007918 */ /* 0x000fe20000000000 */
[----:B----4-:R-:W-:-:S13]  /*0b40*/  ISETP.NE.AND P0, PT, R0, 0x5, PT ;  /* 0x000000050000780c */ /* 0x010fda0003f05270 */
[----:B------:R-:W-:Y:S05]  /*0b50*/  @P0 BRA `(.L_x_13) ;  /* 0x0000000000540947 */ /* 0x000fea0003800000 */
[----:B--23--:R-:W-:Y:S01]  /*0b60*/  UMOV UR4, 0x400 ;  /* 0x0000040000047882 */ /* 0x00cfe20000000000 */
        /* <DEDUP_REMOVED lines=14> */
[----:B------:R4:W1:Y:S01]  /*0c50*/  SYNCS.EXCH.64 URZ, [UR4+0x108], UR8 ;  /* 0x0001080804ff75b2 */ /* 0x0008620008000100 */
[----:B------:R4:W1:Y:S01]  /*0c60*/  SYNCS.EXCH.64 URZ, [UR4+0xf0], UR6 ;  /* 0x0000f00604ff75b2 */ /* 0x0008620008000100 */
[----:B------:R4:W1:Y:S01]  /*0c70*/  SYNCS.EXCH.64 URZ, [UR4+0x110], UR8 ;  /* 0x0001100804ff75b2 */ /* 0x0008620008000100 */
[----:B------:R4:W1:Y:S01]  /*0c80*/  SYNCS.EXCH.64 URZ, [UR4+0xf8], UR6 ;  /* 0x0000f80604ff75b2 */ /* 0x0008620008000100 */
[----:B------:R4:W1:Y:S02]  /*0c90*/  SYNCS.EXCH.64 URZ, [UR4+0x118], UR8 ;  /* 0x0001180804ff75b2 */ /* 0x0008640008000100 */
[----:B----4-:R-:W-:Y:S01]  /*0ca0*/  NOP ;  /* 0x0000000000007918 */ /* 0x010fe20000000000 */
.L_x_13:
[----:B------:R-:W4:Y:S01]  /*0cb0*/  SHFL.IDX PT, R0, R47, RZ, 0x1f ;  /* 0x00001fff2f007589 */ /* 0x000f2200000e0000 */
[----:B------:R-:W-:Y:S01]  /*0cc0*/  ISETP.NE.OR P1, PT, RZ, UR18, !P1 ;  /* 0x00000012ff007c0c */ /* 0x000fe2000cf25670 */
        /* <DEDUP_REMOVED lines=12> */
[----:B------:R4:W3:Y:S01]  /*0d90*/  SYNCS.EXCH.64 URZ, [UR4+0x130], UR6 ;  /* 0x0001300604ff75b2 */ /* 0x0008e20008000100 */
[----:B------:R4:W1:Y:S01]  /*0da0*/  SYNCS.EXCH.64 URZ, [UR4+0x128], UR6 ;  /* 0x0001280604ff75b2 */ /* 0x0008620008000100 */
[----:B------:R4:W1:Y:S02]  /*0db0*/  SYNCS.EXCH.64 URZ, [UR4+0x138], UR6 ;  /* 0x0001380604ff75b2 */ /* 0x0008640008000100 */
[----:B----4-:R-:W-:Y:S01]  /*0dc0*/  NOP ;  /* 0x0000000000007918 */ /* 0x010fe20000000000 */
.L_x_14:
[----:B------:R-:W-:Y:S01]  /*0dd0*/  VOTEU.ALL UP0, P1 ;  /* 0x0000000000ff7886 */ /* 0x000fe20000800000 */
[----:B--23--:R-:W-:Y:S01]  /*0de0*/  UMOV UR4, 0x20 ;  /* 0x0000002000047882 */ /* 0x00cfe20000000000 */
[----:B------:R-:W2:Y:S01]  /*0df0*/  LDCU UR7, c[0x0][0x36c] ;  /* 0x00006d80ff0777ac */ /* 0x000ea20008000800 */
[----:B------:R-:W-:Y:S01]  /*0e00*/  NOP ;  /* 0x0000000000007918 */ /* 0x000fe20000000000 */
[----:B------:R-:W-:Y:S01]  /*0e10*/  LOP3.LUT R0, R60, 0x1f, RZ, 0xc0, !PT ;  /* 0x0000001f3c007812 */ /* 0x000fe200078ec0ff */
[----:B------:R-:W-:Y:S01]  /*0e20*/  @!UP0 UMOV UR6, 0x400 ;  /* 0x0000040000068882 */ /* 0x000fe20000000000 */
[----:B------:R-:W-:-:S04]  /*0e30*/  @!UP0 UIADD3 UR4, UPT, UPT, -UR4, 0x100000, URZ ;  /* 0x0010000004048890 */ /* 0x000fc8000fffe1ff */
[----:B------:R-:W-:Y:S02]  /*0e40*/  @!UP0 USHF.L.U32 UR5, UR4, 0xb, URZ ;  /* 0x0000000b04058899 */ /* 0x000fe400080006ff */
[----:B------:R-:W-:Y:S02]  /*0e50*/  @!UP0 USHF.L.U32 UR4, UR4, 0x1, URZ ;  /* 0x0000000104048899 */ /* 0x000fe400080006ff */
[----:B------:R-:W-:Y:S01]  /*0e60*/  @!UP0 ULEA UR6, UR47, UR6, 0x18 ;  /* 0x000000062f068291 */ /* 0x000fe2000f8ec0ff */
[----:B------:R-:W-:Y:S01]  /*0e70*/  VOTEU.ALL UP0, P1 ;  /* 0x0000000000ff7886 */ /* 0x000fe20000800000 */
[----:B------:R-:W-:Y:S02]  /*0e80*/  UISETP.NE.AND UP5, UPT, UR18, URZ, UPT ;  /* 0x000000ff1200728c */ /* 0x000fe4000bfa5270 */
[----:B--2---:R-:W-:Y:S01]  /*0e90*/  UISETP.EQ.U32.AND UP6, UPT, UR7, 0x1, UPT ;  /* 0x000000010700788c */ /* 0x004fe2000bfc2070 */
[----:B------:R-:W2:Y:S07]  /*0ea0*/  FENCE.VIEW.ASYNC.S ;  /* 0x00000000000073c6 */ /* 0x000eae0000000000 */
[----:B--2---:R2:W3:Y:S01]  /*0eb0*/  @!UP0 SYNCS.EXCH.64 URZ, [UR6+0x140], UR4 ;  /* 0x0001400406ff85b2 */ /* 0x0044e20008000100 */
[----:B------:R-:W-:Y:S05]  /*0ec0*/  BRA.U !UP6, `(.L_x_15) ;  /* 0x000000010e087547 */ /* 0x000fea000b800000 */
[----:B-1-3--:R-:W-:Y:S01]  /*0ed0*/  UCGABAR_ARV ;  /* 0x00000000000079c7 */ /* 0x00afe20008000000 */
[----:B------:R-:W-:Y:S05]  /*0ee0*/  BRA `(.L_x_16) ;  /* 0x0000000000047947 */ /* 0x000fea0003800000 */
.L_x_15:
[----:B-1-3--:R-:W-:Y:S01]  /*0ef0*/  NOP ;  /* 0x0000000000007918 */ /* 0x00afe20000000000 */
.L_x_16:
[----:B------:R-:W1:Y:S01]  /*0f00*/  S2UR UR31, SR_CTAID.X ;  /* 0x00000000001f79c3 */ /* 0x000e620000002500 */
[----:B------:R-:W-:-:S05]  /*0f10*/  CS2R.32 R50, SR_CgaSize ;  /* 0x0000000000327805 */ /* 0x000fca0000008a00 */
[----:B------:R-:W-:-:S05]  /*0f20*/  IMAD R50, R50, -0xa0, RZ ;  /* 0xffffff6032327824 */ /* 0x000fca00078e02ff */
[----:B--2---:R-:W-:-:S14]  /*0f30*/  R2UR UR5, R50 ;  /* 0x00000000320572ca */ /* 0x004fdc00000e0000 */
[----:B------:R-:W2:Y:S01]  /*0f40*/  LDCU UR5, c[0x0][UR5+0x2b0] ;  /* 0x00005600050577ac */ /* 0x000ea20008000800 */
[----:B------:R-:W-:-:S05]  /*0f50*/  CS2R.32 R50, SR_CgaSize ;  /* 0x0000000000327805 */ /* 0x000fca0000008a00 */
[----:B------:R-:W-:-:S05]  /*0f60*/  IMAD R50, R50, -0xa0, RZ ;  /* 0xffffff6032327824 */ /* 0x000fca00078e02ff */
[----:B------:R-:W-:-:S14]  /*0f70*/  R2UR UR4, R50 ;  /* 0x00000000320472ca */ /* 0x000fdc00000e0000 */
[----:B------:R-:W3:Y:S01]  /*0f80*/  LDCU UR4, c[0x0][UR4+0x2b4] ;  /* 0x00005680040477ac */ /* 0x000ee20008000800 */
[----:B------:R-:W4:Y:S01]  /*0f90*/  S2UR UR30, SR_CTAID.Y ;  /* 0x00000000001e79c3 */ /* 0x000f220000002600 */
[----:B------:R-:W-:-:S05]  /*0fa0*/  CS2R.32 R50, SR_CgaSize ;  /* 0x0000000000327805 */ /* 0x000fca0000008a00 */
[----:B------:R-:W-:-:S05]  /*0fb0*/  IMAD R50, R50, -0xa0, RZ ;  /* 0xffffff6032327824 */ /* 0x000fca00078e02ff */
[----:B------:R-:W-:-:S14]  /*0fc0*/  R2UR UR7, R50 ;  /* 0x00000000320772ca */ /* 0x000fdc00000e0000 */
[----:B------:R-:W3:Y:S01]  /*0fd0*/  LDCU UR7, c[0x0][UR7+0x2a4] ;  /* 0x00005480070777ac */ /* 0x000ee20008000800 */
[----:B------:R-:W-:-:S05]  /*0fe0*/  CS2R.32 R50, SR_CgaSize ;  /* 0x0000000000327805 */ /* 0x000fca0000008a00 */
[----:B------:R-:W-:-:S05]  /*0ff0*/  IMAD R50, R50, -0xa0, RZ ;  /* 0xffffff6032327824 */ /* 0x000fca00078e02ff */
[----:B------:R-:W-:-:S14]  /*1000*/  R2UR UR63, R50 ;  /* 0x00000000323f72ca */ /* 0x000fdc00000e0000 */
[----:B------:R-:W3:Y:S01]  /*1010*/  LDCU UR63, c[0x0][UR63+0x2a0] ;  /* 0x000054003f3f77ac */ /* 0x000ee20008000800 */
[----:B------:R-:W-:Y:S01]  /*1020*/  UISETP.GT.U32.AND UP0, UPT, UR48, 0xffff, UPT ;  /* 0x0000ffff3000788c */ /* 0x000fe2000bf04070 */
[----:B------:R-:W3:Y:S01]  /*1030*/  LDCU UR19, c[0x0][0xb24] ;  /* 0x00016480ff1377ac */ /* 0x000ee20008000800 */
[----:B------:R-:W3:Y:S01]  /*1040*/  LDCU UR45, c[0x0][0xb24] ;  /* 0x00016480ff2d77ac */ /* 0x000ee20008000800 */
[----:B-1----:R-:W-:Y:S01]  /*1050*/  I2FP.F32.U32 R3, UR31 ;  /* 0x0000001f00037c45 */ /* 0x002fe20008201000 */
[----:B------:R-:W1:Y:S04]  /*1060*/  LDCU UR23, c[0x0][0xb30] ;  /* 0x00016600ff1777ac */ /* 0x000e680008000800 */
[----:B--2---:R-:W-:Y:S01]  /*1070*/  FMUL R3, R3, UR5 ;  /* 0x0000000503037c20 */ /* 0x004fe20008400000 */
[----:B------:R-:W-:Y:S01]  /*1080*/  USHF.L.U32 UR24, UR47, 0xa, URZ ;  /* 0x0000000a2f187899 */ /* 0x000fe200080006ff */
[----:B----4-:R-:W-:Y:S01]  /*1090*/  I2FP.F32.U32 R2, UR30 ;  /* 0x0000001e00027c45 */ /* 0x010fe20008201000 */
[----:B------:R-:W-:-:S03]  /*10a0*/  USHF.L.U32 UR46, UR31, 0x6, URZ ;  /* 0x000000061f2e7899 */ /* 0x000fc600080006ff */
[----:B------:R-:W2:Y:S01]  /*10b0*/  F2I.U32.TRUNC.NTZ R3, R3 ;  /* 0x0000000300037305 */ /* 0x000ea2000020f000 */
[----:B------:R-:W-:Y:S01]  /*10c0*/  USEL UR21, UR48, 0xffff, !UP0 ;  /* 0x0000ffff30157887 */ /* 0x000fe2000c000000 */
[----:B---3--:R-:W-:-:S06]  /*10d0*/  FMUL R2, R2, UR4 ;  /* 0x0000000402027c20 */ /* 0x008fcc0008400000 */
[----:B------:R-:W3:Y:S01]  /*10e0*/  F2I.U32.TRUNC.NTZ R2, R2 ;  /* 0x0000000200027305 */ /* 0x000ee2000020f000 */
[----:B--2---:R-:W-:Y:S02]  /*10f0*/  R2UR UR4, R3 ;  /* 0x00000000030472ca */ /* 0x004fe400000e0000 */
[----:B------:R-:W-:Y:S02]  /*1100*/  PRMT R3, RZ, 0x7610, R3 ;  /* 0x00007610ff037816 */ /* 0x000fe40000000003 */
[----:B---3--:R-:W-:Y:S02]  /*1110*/  R2UR UR6, R2 ;  /* 0x00000000020672ca */ /* 0x008fe400000e0000 */
[----:B------:R-:W-:-:S07]  /*1120*/  PRMT R2, RZ, 0x7610, R2 ;  /* 0x00007610ff027816 */ /* 0x000fce0000000002 */
[----:B------:R-:W-:-:S04]  /*1130*/  UIADD3 UR5, UPT, UPT, -UR4, URZ, URZ ;  /* 0x000000ff04057290 */ /* 0x000fc8000fffe1ff */
[----:B------:R-:W-:Y:S02]  /*1140*/  UIMAD UR63, UR63, UR5, UR31 ;  /* 0x000000053f3f72a4 */ /* 0x000fe4000f8e021f */
[----:B------:R-:W-:-:S04]  /*1150*/  UIADD3 UR4, UPT, UPT, -UR6, URZ, URZ ;  /* 0x000000ff06047290 */ /* 0x000fc8000fffe1ff */
[----:B------:R-:W-:-:S06]  /*1160*/  UIMAD UR4, UR7, UR4, UR30 ;  /* 0x00000004070472a4 */ /* 0x000fcc000f8e021e */
[----:B------:R-:W-:Y:S01]  /*1170*/  IMAD.U32 R50, RZ, RZ, UR4 ;  /* 0x00000004ff327e24 */ /* 0x000fe2000f8e00ff */
[----:B-1----:R-:W-:Y:S06]  /*1180*/  BRA.U UP5, `(.L_x_17) ;  /* 0x0000000105407547 */ /* 0x002fec000b800000 */
[----:B------:R-:W-:Y:S01]  /*1190*/  R2UR UR4, R50 ;  /* 0x00000000320472ca */ /* 0x000fe200000e0000 */
[----:B------:R-:W-:-:S12]  /*11a0*/  ULOP3.LUT UR7, UR63, 0xfffffffe, URZ, 0xc0, !UPT ;  /* 0xfffffffe3f077892 */ /* 0x000fd8000f8ec0ff */
[----:B------:R-:W-:Y:S02]  /*11b0*/  UISETP.NE.AND UP0, UPT, UR4, URZ, UPT ;  /* 0x000000ff0400728c */ /* 0x000fe4000bf05270 */
[----:B------:R-:W-:Y:S02]  /*11c0*/  ULOP3.LUT UR4, UR63, 0x2, URZ, 0x3c, !UPT ;  /* 0x000000023f047892 */ /* 0x000fe4000f8e3cff */
[----:B------:R-:W-:Y:S02]  /*11d0*/  UISETP.GT.U32.AND UP2, UPT, UR63, 0x1, UP0 ;  /* 0x000000013f00788c */ /* 0x000fe40008744070 */
[----:B------:R-:W-:Y:S02]  /*11e0*/  UISETP.GT.U32.AND UP0, UPT, UR4, 0x1, UP0 ;  /* 0x000000010400788c */ /* 0x000fe40008704070 */
[----:B------:R-:W-:Y:S02]  /*11f0*/  USEL UR5, URZ, 0x2, UP2 ;  /* 0x00000002ff057887 */ /* 0x000fe40009000000 */
[----:B------:R-:W-:-:S02]  /*1200*/  USEL UR6, URZ, 0x1, UP2 ;  /* 0x00000001ff067887 */ /* 0x000fc40009000000 */
[----:B------:R-:W-:Y:S02]  /*1210*/  USEL UR4, URZ, 0x4, UP0 ;  /* 0x00000004ff047887 */ /* 0x000fe40008000000 */
[----:B------:R-:W-:Y:S02]  /*1220*/  USEL UR8, URZ, 0x8, UP0 ;  /* 0x00000008ff087887 */ /* 0x000fe40008000000 */
[----:B------:R-:W-:-:S03]  /*1230*/  UIADD3 UR4, UPT, UPT, UR4, UR5, UR6 ;  /* 0x0000000504047290 */ /* 0x000fc6000fffe006 */
[----:B------:R-:W-:Y:S01]  /*1240*/  UMOV UR5, 0x3 ;  /* 0x0000000300057882 */ /* 0x000fe20000000000 */
[----:B------:R-:W-:Y:S02]  /*1250*/  UIADD3 UR4, UPT, UPT, UR4, UR8, URZ ;  /* 0x0000000804047290 */ /* 0x000fe4000fffe0ff */
[----:B------:R-:W-:-:S04]  /*1260*/  USHF.L.U32 UR5, UR5, UR7, URZ ;  /* 0x0000000705057299 */ /* 0x000fc800080006ff */
[----:B------:R-:W-:Y:S02]  /*1270*/  MOV R3, UR4 ;  /* 0x0000000400037c02 */ /* 0x000fe40008000f00 */
[----:B------:R-:W-:-:S07]  /*1280*/  IMAD.U32 R2, RZ, RZ, UR5 ;  /* 0x00000005ff027e24 */ /* 0x000fce000f8e00ff */
.L_x_17:
[----:B------:R-:W1:Y:S01]  /*1290*/  S2UR UR36, SR_CTAID.Z ;  /* 0x00000000002479c3 */ /* 0x000e620000002700 */
[----:B------:R-:W-:Y:S01]  /*12a0*/  UISETP.GE.AND UP0, UPT, UR19, 0x1, UPT ;  /* 0x000000011300788c */ /* 0x000fe2000bf06270 */
[----:B------:R-:W-:-:S08]  /*12b0*/  UMOV UR25, 0x5 ;  /* 0x0000000500197882 */ /* 0x000fd00000000000 */
[----:B------:R-:W-:Y:S05]  /*12c0*/  BRA.U !UP0, `(.L_x_18) ;  /* 0x0000000108d07547 */ /* 0x000fea000b800000 */
[----:B------:R-:W2:Y:S01]  /*12d0*/  LDCU.128 UR12, c[0x0][0xb10] ;  /* 0x00016200ff0c77ac */ /* 0x000ea20008000c00 */
[----:B------:R-:W3:Y:S01]  /*12e0*/  LDCU UR6, c[0x0][0x370] ;  /* 0x00006e00ff0677ac */ /* 0x000ee20008000800 */
[----:B------:R-:W4:Y:S01]  /*12f0*/  LDCU UR7, c[0x0][0x374] ;  /* 0x00006e80ff0777ac */ /* 0x000f220008000800 */
[----:B------:R-:W1:Y:S01]  /*1300*/  LDCU UR20, c[0x0][0xb0c] ;  /* 0x00016180ff1477ac */ /* 0x000e620008000800 */
[----:B------:R-:W1:Y:S01]  /*1310*/  LDCU UR22, c[0x0][0xb20] ;  /* 0x00016400ff1677ac */ /* 0x000e620008000800 */
[----:B------:R-:W1:Y:S01]  /*1320*/  LDCU.64 UR8, c[0x0][0xb28] ;  /* 0x00016500ff0877ac */ /* 0x000e620008000a00 */
[----:B--2---:R-:W-:Y:S02]  /*1330*/  UISETP.NE.AND UP3, UPT, UR14, 0x1, UPT ;  /* 0x000000010e00788c */ /* 0x004fe4000bf65270 */
[----:B----4-:R-:W-:Y:S02]  /*1340*/  UIMAD.WIDE.U32 UR10, UR7, UR15, URZ ;  /* 0x0000000f070a72a5 */ /* 0x010fe4000f8e00ff */
[----:B---3--:R-:W-:-:S02]  /*1350*/  UIMAD.WIDE.U32 UR16, UR6, UR12, URZ ;  /* 0x0000000c061072a5 */ /* 0x008fc4000f8e00ff */
[----:B-1----:R-:W-:Y:S02]  /*1360*/  UISETP.NE.AND UP0, UPT, UR20, 0x1, UPT ;  /* 0x000000011400788c */ /* 0x002fe4000bf05270 */
[----:B------:R-:W-:Y:S01]  /*1370*/  UIMAD.WIDE.U32 UR4, UR31, UR12, URZ ;  /* 0x0000000c1f0472a5 */ /* 0x000fe2000f8e00ff */
[----:B------:R-:W-:Y:S02]  /*1380*/  UMOV UR10, UR11 ;  /* 0x0000000b000a7c82 */ /* 0x000fe40008000000 */
[----:B------:R-:W-:Y:S01]  /*1390*/  UMOV UR16, UR17 ;  /* 0x0000001100107c82 */ /* 0x000fe20008000000 */
[----:B------:R-:W-:Y:S02]  /*13a0*/  @UP3 USHF.R.U32.HI UR7, URZ, UR22, UR10 ;  /* 0x00000016ff073299 */ /* 0x000fe4000801160a */
[----:B------:R-:W-:Y:S02]  /*13b0*/  UISETP.NE.AND UP2, UPT, UR19, 0x1, UPT ;  /* 0x000000011300788c */ /* 0x000fe4000bf45270 */
[----:B------:R-:W-:-:S02]  /*13c0*/  USHF.R.U32.HI UR5, URZ, UR13, UR5 ;  /* 0x0000000dff057299 */ /* 0x000fc40008011605 */
[----:B------:R-:W-:Y:S02]  /*13d0*/  @UP0 USHF.R.U32.HI UR6, URZ, UR13, UR16 ;  /* 0x0000000dff060299 */ /* 0x000fe40008011610 */
[----:B------:R-:W-:Y:S02]  /*13e0*/  UIMAD.WIDE.U32 UR12, UR30, UR15, URZ ;  /* 0x0000000f1e0c72a5 */ /* 0x000fe4000f8e00ff */
[----:B------:R-:W-:Y:S02]  /*13f0*/  UIMAD.WIDE.U32 UR10, UR7, UR8, URZ ;  /* 0x00000008070a72a5 */ /* 0x000fe4000f8e00ff */
[----:B------:R-:W-:Y:S02]  /*1400*/  UIMAD.WIDE.U32 UR16, UR6, UR8, URZ ;  /* 0x00000008061072a5 */ /* 0x000fe4000f8e00ff */
[----:B------:R-:W-:Y:S01]  /*1410*/  USEL UR5, UR31, UR5, !UP0 ;  /* 0x000000051f057287 */ /* 0x000fe2000c000000 */
[----:B------:R-:W-:Y:S02]  /*1420*/  UMOV UR4, UR13 ;  /* 0x0000000d00047c82 */ /* 0x000fe40008000000 */
[----:B------:R-:W-:Y:S01]  /*1430*/  UMOV UR10, UR11 ;  /* 0x0000000b000a7c82 */ /* 0x000fe20008000000 */
[----:B------:R-:W-:-:S02]  /*1440*/  USHF.R.U32.HI UR4, URZ, UR22, UR4 ;  /* 0x00000016ff047299 */ /* 0x000fc40008011604 */
[----:B------:R-:W-:Y:S01]  /*1450*/  @UP2 USHF.R.U32.HI UR7, URZ, UR9, UR10 ;  /* 0x00000009ff072299 */ /* 0x000fe2000801160a */
[----:B------:R-:W-:Y:S01]  /*1460*/  UMOV UR16, UR17 ;  /* 0x0000001100107c82 */ /* 0x000fe20008000000 */
[----:B------:R-:W-:Y:S02]  /*1470*/  USEL UR4, UR30, UR4, !UP3 ;  /* 0x000000041e047287 */ /* 0x000fe4000d800000 */
[----:B------:R-:W-:Y:S02]  /*1480*/  @UP2 USHF.R.U32.HI UR6, URZ, UR9, UR16 ;  /* 0x00000009ff062299 */ /* 0x000fe40008011610 */
[----:B------:R-:W-:Y:S02]  /*1490*/  UIMAD UR7, UR7, UR19, URZ ;  /* 0x00000013070772a4 */ /* 0x000fe4000f8e02ff */
[----:B------:R-:W-:Y:S02]  /*14a0*/  UIMAD UR12, UR6, UR19, URZ ;  /* 0x00000013060c72a4 */ /* 0x000fe4000f8e02ff */
[----:B------:R-:W-:-:S02]  /*14b0*/  UISETP.GE.AND UP0, UPT, UR4, UR7, UPT ;  /* 0x000000070400728c */ /* 0x000fc4000bf06270 */
[----:B------:R-:W-:Y:S02]  /*14c0*/  UIMAD.WIDE.U32 UR10, UR4, UR8, URZ ;  /* 0x00000008040a72a5 */ /* 0x000fe4000f8e00ff */
[----:B------:R-:W-:Y:S02]  /*14d0*/  UISETP.GE.OR UP0, UPT, UR5, UR12, UP0 ;  /* 0x0000000c0500728c */ /* 0x000fe40008706670 */
[----:B------:R-:W-:Y:S02]  /*14e0*/  UIMAD.WIDE.U32 UR12, UR5, UR8, URZ ;  /* 0x00000008050c72a5 */ /* 0x000fe4000f8e00ff */
[----:B------:R-:W-:Y:S01]  /*14f0*/  UIADD3 UR10, UPT, UPT, -UR4, URZ, URZ ;  /* 0x000000ff040a7290 */ /* 0x000fe2000fffe1ff */
[----:B------:R-:W-:Y:S01]  /*1500*/  UMOV UR8, UR11 ;  /* 0x0000000b00087c82 */ /* 0x000fe20008000000 */
[----:B------:R-:W-:Y:S02]  /*1510*/  UIADD3 UR11, UPT, UPT, -UR5, URZ, URZ ;  /* 0x000000ff050b7290 */ /* 0x000fe4000fffe1ff */
[----:B------:R-:W-:-:S03]  /*1520*/  USHF.R.U32.HI UR8, URZ, UR9, UR8 ;  /* 0x00000009ff087299 */ /* 0x000fc60008011608 */
[----:B------:R-:W-:Y:S01]  /*1530*/  @!UP0 UMOV UR7, UR13 ;  /* 0x0000000d00078c82 */ /* 0x000fe20008000000 */
[----:B------:R-:W-:Y:S02]  /*1540*/  UIMAD UR30, UR14, UR10, UR30 ;  /* 0x0000000a0e1e72a4 */ /* 0x000fe4000f8e021e */
[----:B------:R-:W-:Y:S02]  /*1550*/  USEL UR8, UR4, UR8, !UP2 ;  /* 0x0000000804087287 */ /* 0x000fe4000d000000 */
[----:B------:R-:W-:Y:S02]  /*1560*/  @!UP0 USHF.R.U32.HI UR7, URZ, UR9, UR7 ;  /* 0x00000009ff078299 */ /* 0x000fe40008011607 */
[----:B------:R-:W-:Y:S02]  /*1570*/  UIADD3 UR9, UPT, UPT, -UR8, URZ, URZ ;  /* 0x000000ff08097290 */ /* 0x000fe4000fffe1ff */
[----:B------:R-:W-:Y:S02]  /*1580*/  @!UP0 USEL UR7, UR5, UR7, !UP2 ;  /* 0x0000000705078287 */ /* 0x000fe4000d000000 */
[----:B------:R-:W-:-:S02]  /*1590*/  UIMAD UR9, UR19, UR9, UR4 ;  /* 0x00000009130972a4 */ /* 0x000fc4000f8e0204 */
[----:B------:R-:W-:Y:S02]  /*15a0*/  @!UP0 UIADD3 UR8, UPT, UPT, UR8, -UR7, URZ ;  /* 0x8000000708088290 */ /* 0x000fe4000fffe0ff */
[----:B------:R-:W-:Y:S02]  /*15b0*/  @!UP0 UIMAD UR6, UR9, UR6, UR7 ;  /* 0x00000006090682a4 */ /* 0x000fe4000f8e0207 */
[----:B------:R-:W-:Y:S02]  /*15c0*/  @!UP0 UIMAD UR4, UR8, UR19, UR5 ;  /* 0x00000013080482a4 */ /* 0x000fe4000f8e0205 */
[----:B------:R-:W-:Y:S02]  /*15d0*/  UIMAD UR31, UR20, UR11, UR31 ;  /* 0x0000000b141f72a4 */ /* 0x000fe4000f8e021f */
[----:B------:R-:W-:Y:S01]  /*15e0*/  UIMAD UR30, UR4, UR14, UR30 ;  /* 0x0000000e041e72a4 */ /* 0x000fe2000f8e021e */
[----:B------:R-:W-:Y:S02]  /*15f0*/  @!UP0 UMOV UR5, UR6 ;  /* 0x0000000600058c82 */ /* 0x000fe40008000000 */
[----:B------:R-:W-:-:S12]  /*1600*/  UIMAD UR31, UR5, UR20, UR31 ;  /* 0x00000014051f72a4 */ /* 0x000fd8000f8e021f */
.L_x_18:
[----:B------:R-:W-:Y:S02]  /*1610*/  UISETP.NE.AND UP2, UPT, UR23, 0x1, UPT ;  /* 0x000000011700788c */ /* 0x000fe4000bf45270 */
[----:B------:R-:W-:Y:S02]  /*1620*/  ULOP3.LUT UR21, UR21, 0xffff, URZ, 0xc0, !UPT ;  /* 0x0000ffff15157892 */ /* 0x000fe4000f8ec0ff */
[----:B------:R-:W-:Y:S02]  /*1630*/  UISETP.NE.AND UP0, UPT, UR18, 0x2, UPT ;  /* 0x000000021200788c */ /* 0x000fe4000bf05270 */
[----:B------:R-:W-:Y:S02]  /*1640*/  ULOP3.LUT UR24, UR24, 0x800, URZ, 0xc0, !UPT ;  /* 0x0000080018187892 */ /* 0x000fe4000f8ec0ff */
[----:B------:R-:W-:Y:S02]  /*1650*/  ULOP3.LUT UR46, UR46, 0x40, URZ, 0xc0, !UPT ;  /* 0x000000402e2e7892 */ /* 0x000fe4000f8ec0ff */
[----:B------:R-:W-:Y:S01]  /*1660*/  USHF.L.U32 UR21, UR25, UR21, URZ ;  /* 0x0000001519157299 */ /* 0x000fe200080006ff */
[----:B------:R-:W-:Y:S11]  /*1670*/  BRA.U UP2, `(.L_x_19) ;  /* 0x0000000102407547 */ /* 0x000ff6000b800000 */
[----:B------:R-:W2:Y:S01]  /*1680*/  LDCU.128 UR8, c[0x0][0xb10] ;  /* 0x00016200ff0877ac */ /* 0x000ea20008000c00 */
[----:B------:R-:W3:Y:S01]  /*1690*/  LDCU UR12, c[0x0][0xb0c] ;  /* 0x00016180ff0c77ac */ /* 0x000ee20008000800 */
[----:B------:R-:W4:Y:S01]  /*16a0*/  LDCU UR13, c[0x0][0xb20] ;  /* 0x00016400ff0d77ac */ /* 0x000f220008000800 */
[----:B--2---:R-:W-:Y:S02]  /*16b0*/  UIMAD.WIDE.U32 UR4, UR31, UR8, URZ ;  /* 0x000000081f0472a5 */ /* 0x004fe4000f8e00ff */
[----:B------:R-:W-:Y:S02]  /*16c0*/  UIMAD.WIDE.U32 UR6, UR30, UR11, URZ ;  /* 0x0000000b1e0672a5 */ /* 0x000fe4000f8e00ff */
[----:B---3--:R-:W-:Y:S02]  /*16d0*/  UISETP.NE.AND UP2, UPT, UR12, 0x1, UPT ;  /* 0x000000010c00788c */ /* 0x008fe4000bf45270 */
[----:B------:R-:W-:-:S03]  /*16e0*/  USHF.R.U32.HI UR5, URZ, UR9, UR5 ;  /* 0x00000009ff057299 */ /* 0x000fc60008011605 */
[----:B------:R-:W-:Y:S01]  /*16f0*/  UMOV UR4, UR7 ;  /* 0x0000000700047c82 */ /* 0x000fe20008000000 */
[----:B------:R-:W-:Y:S02]  /*1700*/  USEL UR5, UR31, UR5, !UP2 ;  /* 0x000000051f057287 */ /* 0x000fe4000d000000 */
[----:B------:R-:W-:Y:S02]  /*1710*/  UISETP.NE.AND UP2, UPT, UR10, 0x1, UPT ;  /* 0x000000010a00788c */ /* 0x000fe4000bf45270 */
[----:B----4-:R-:W-:-:S04]  /*1720*/  USHF.R.U32.HI UR4, URZ, UR13, UR4 ;  /* 0x0000000dff047299 */ /* 0x010fc80008011604 */
[----:B------:R-:W-:-:S04]  /*1730*/  USEL UR4, UR30, UR4, !UP2 ;  /* 0x000000041e047287 */ /* 0x000fc8000d000000 */
[----:B------:R-:W-:Y:S02]  /*1740*/  UIADD3 UR6, UPT, UPT, UR5, -UR4, URZ ;  /* 0x8000000405067290 */ /* 0x000fe4000fffe0ff */
[----:B------:R-:W-:Y:S02]  /*1750*/  UIADD3 UR4, UPT, UPT, -UR5, UR4, URZ ;  /* 0x0000000405047290 */ /* 0x000fe4000fffe1ff */
[----:B------:R-:W-:Y:S02]  /*1760*/  UIMAD UR30, UR6, UR10, UR30 ;  /* 0x0000000a061e72a4 */ /* 0x000fe4000f8e021e */
[----:B------:R-:W-:-:S12]  /*1770*/  UIMAD UR31, UR4, UR12, UR31 ;  /* 0x0000000c041f72a4 */ /* 0x000fd8000f8e021f */
.L_x_19:
[----:B------:R-:W-:Y:S05]  /*1780*/  BRA.U !UP6, `(.L_x_20) ;  /* 0x000000010e0c7547 */ /* 0x000fea000b800000 */
[----:B------:R-:W-:Y:S01]  /*1790*/  UCGABAR_WAIT ;  /* 0x0000000000007dc7 */ /* 0x000fe20008000000 */
[----:B------:R-:W-:Y:S01]  /*17a0*/  CCTL.IVALL ;  /* 0x00000000ff00798f */ /* 0x000fe20002000000 */
[----:B------:R-:W-:Y:S05]  /*17b0*/  BRA `(.L_x_21) ;  /* 0x0000000000047947 */ /* 0x000fea0003800000 */
.L_x_20:
[----:B------:R-:W-:Y:S06]  /*17c0*/  BAR.SYNC.DEFER_BLOCKING 0x0 ;  /* 0x0000000000007b1d */ /* 0x000fec0000010000 */
.L_x_21:
[----:B------:R-:W-:Y:S05]  /*17d0*/  BRA.U UP0, `(.L_x_22) ;  /* 0x00000015004c7547 */ /* 0x000fea000b800000 */
[----:B------:R-:W2:Y:S01]  /*17e0*/  LDCU UR6, c[0x0][0x38c] ;  /* 0x00007180ff0677ac */ /* 0x000ea20008000800 */
[----:B------:R-:W-:Y:S01]  /*17f0*/  PLOP3.LUT P1, PT, PT, PT, UP4, 0x80, 0x8 ;  /* 0x000000000008781c */ /* 0x000fe20003f2f048 */
[----:B------:R-:W-:Y:S01]  /*1800*/  IMAD.MOV.U32 R12, RZ, RZ, 0x1 ;  /* 0x00000001ff0c7424 */ /* 0x000fe200078e00ff */
[----:B------:R-:W-:Y:S02]  /*1810*/  ISETP.NE.AND P2, PT, R0, RZ, P3 ;  /* 0x000000ff0000720c */ /* 0x000fe40001f45270 */
[----:B------:R-:W-:Y:S02]  /*1820*/  CS2R R10, SRZ ;  /* 0x00000000000a7805 */ /* 0x000fe4000001ff00 */
[----:B------:R-:W-:Y:S01]  /*1830*/  PLOP3.LUT P1, PT, P1, PT, PT, 0x8, 0x80 ;  /* 0x000000000080781c */ /* 0x000fe20000f2e170 */
[----:B------:R-:W-:Y:S01]  /*1840*/  IMAD.MOV.U32 R9, RZ, RZ, RZ ;  /* 0x000000ffff097224 */ /* 0x000fe200078e00ff */
[----:B------:R-:W3:Y:S01]  /*1850*/  LDCU UR39, c[0x0][0x370] ;  /* 0x00006e00ff2777ac */ /* 0x000ee20008000800 */
[----:B------:R-:W-:Y:S01]  /*1860*/  IMAD.MOV.U32 R8, RZ, RZ, 0x1 ;  /* 0x00000001ff087424 */ /* 0x000fe200078e00ff */
[----:B------:R-:W4:Y:S01]  /*1870*/  LDCU.64 UR26, c[0x0][0x348] ;  /* 0x00006900ff1a77ac */ /* 0x000f220008000a00 */
[----:B------:R-:W-:Y:S01]  /*1880*/  ULEA.HI UR43, UR24, UR46, URZ, 0x1a ;  /* 0x0000002e182b7291 */ /* 0x000fe2000f8fd0ff */
[----:B------:R-:W1:Y:S01]  /*1890*/  LDCU UR38, c[0x0][0x374] ;  /* 0x00006e80ff2677ac */ /* 0x000e620008000800 */
[----:B--2---:R-:W-:-:S02]  /*18a0*/  UIADD3 UR5, UPT, UPT, UR6, 0x3f, URZ ;  /* 0x0000003f06057890 */ /* 0x004fc4000fffe0ff */
[----:B------:R-:W-:Y:S02]  /*18b0*/  UIADD3 UR48, UPT, UPT, UR6, 0x7e, URZ ;  /* 0x0000007e06307890 */ /* 0x000fe4000fffe0ff */
[----:B------:R-:W-:-:S04]  /*18c0*/  USHF.R.S32.HI UR4, URZ, 0x1f, UR5 ;  /* 0x0000001fff047899 */ /* 0x000fc80008011405 */
[----:B------:R-:W-:Y:S02]  /*18d0*/  ULEA.HI UR4, UR4, UR5, URZ, 0x6 ;  /* 0x0000000504047291 */ /* 0x000fe4000f8f30ff */
[----:B------:R-:W-:Y:S02]  /*18e0*/  UIADD3 UR5, UPT, UPT, UR6, -0x1, URZ ;  /* 0xffffffff06057890 */ /* 0x000fe4000fffe0ff */
[----:B------:R-:W-:Y:S02]  /*18f0*/  USHF.R.S32.HI UR41, URZ, 0x6, UR4 ;  /* 0x00000006ff297899 */ /* 0x000fe40008011404 */
[----:B------:R-:W-:Y:S02]  /*1900*/  UISETP.GE.U32.AND UP1, UPT, UR5, -0x7f, UPT ;  /* 0xffffff810500788c */ /* 0x000fe4000bf26070 */
[----:B------:R-:W-:Y:S01]  /*1910*/  UISETP.LT.U32.AND UP0, UPT, UR41, 0x7, UPT ;  /* 0x000000072900788c */ /* 0x000fe2000bf01070 */
[----:B------:R-:W-:-:S03]  /*1920*/  UMOV UR5, URZ ;  /* 0x000000ff00057c82 */ /* 0x000fc60008000000 */
[----:B------:R-:W-:Y:S02]  /*1930*/  USEL UR40, UR41, 0x7, UP0 ;  /* 0x0000000729287887 */ /* 0x000fe40008000000 */
[----:B------:R-:W-:Y:S02]  /*1940*/  UISETP.NE.AND UP0, UPT, UR18, URZ, UPT ;  /* 0x000000ff1200728c */ /* 0x000fe4000bf05270 */
[----:B------:R-:W-:Y:S02]  /*1950*/  UIADD3 UR4, UPT, UPT, UR40, -0x1, URZ ;  /* 0xffffffff28047890 */ /* 0x000fe4000fffe0ff */
[----:B------:R-:W-:Y:S02]  /*1960*/  @UP1 UIADD3 UR4, UPT, UPT, UR40, URZ, URZ ;  /* 0x000000ff28041290 */ /* 0x000fe4000fffe0ff */
[----:B------:R-:W-:Y:S02]  /*1970*/  USEL UR25, UR55, 0x2, UP0 ;  /* 0x0000000237197887 */ /* 0x000fe40008000000 */
[----:B------:R-:W-:-:S02]  /*1980*/  UIADD3 UR44, UPT, UPT, UR41, -UR40, URZ ;  /* 0x80000028292c7290 */ /* 0x000fc4000fffe0ff */
[----:B------:R-:W-:Y:S02]  /*1990*/  UIADD3 UR28, UPT, UPT, UR4, 0x1, URZ ;  /* 0x00000001041c7890 */ /* 0x000fe4000fffe0ff */
[----:B-1-34-:R-:W-:-:S12]  /*19a0*/  UIADD3 UR42, UPT, UPT, -UR4, URZ, URZ ;  /* 0x000000ff042a7290 */ /* 0x01afd8000fffe1ff */
.L_x_42:
[----:B------:R-:W-:Y:S01]  /*19b0*/  UISETP.NE.AND UP0, UPT, UR47, URZ, UPT ;  /* 0x000000ff2f00728c */ /* 0x000fe2000bf05270 */
[----:B------:R-:W1:Y:S08]  /*19c0*/  S2UR UR47, SR_CgaCtaId ;  /* 0x00000000002f79c3 */ /* 0x000e700000008800 */
[----:B------:R-:W-:Y:S05]  /*19d0*/  BRA.U UP0, `(.L_x_23) ;  /* 0x0000000100347547 */ /* 0x000fea000b800000 */
[----:B------:R-:W2:Y:S01]  /*19e0*/  S2R R0, SR_CgaCtaId ;  /* 0x0000000000007919 */ /* 0x000ea20000008800 */
[----:B------:R-:W-:-:S04]  /*19f0*/  MOV R2, 0x400 ;  /* 0x0000040000027802 */ /* 0x000fc80000000f00 */
[----:B--2---:R-:W-:Y:S02]  /*1a00*/  LEA R0, R0, R2, 0x18 ;  /* 0x0000000200007211 */ /* 0x004fe400078ec0ff */
[----:B------:R-:W-:-:S03]  /*1a10*/  SHF.L.U32 R2, R8, 0x1f, RZ ;  /* 0x0000001f08027819 */ /* 0x000fc600000006ff */
[----:B------:R-:W-:-:S04]  /*1a20*/  IMAD R0, R9, 0x8, R0 ;  /* 0x0000000809007824 */ /* 0x000fc800078e0200 */
[----:B------:R-:W2:Y:S02]  /*1a30*/  SYNCS.PHASECHK.TRANS64.TRYWAIT P0, [R0+URZ+0x130], R2 ;  /* 0x00013002000075a7 */ /* 0x000ea400080011ff */
[----:B--2---:R-:W-:Y:S05]  /*1a40*/  @!P0 BRA `(.L_x_24) ;  /* 0x0000007400908947 */ /* 0x004fea0003800000 */
.L_x_152:
[----:B------:R-:W-:Y:S01]  /*1a50*/  VIADD R9, R9, 0x1 ;  /* 0x0000000109097836 */ /* 0x000fe20000000000 */
[----:B------:R2:W-:Y:S04]  /*1a60*/  SYNCS.ARRIVE.TRANS64.A1T0 RZ, [R0+URZ+0x120], RZ ;  /* 0x000120ff00ff79a7 */ /* 0x0005e800081000ff */
[----:B------:R-:W-:-:S04]  /*1a70*/  ISETP.NE.AND P0, PT, R9, 0x2, PT ;  /* 0x000000020900780c */ /* 0x000fc80003f05270 */
[----:B------:R-:W-:Y:S02]  /*1a80*/  SEL R9, R9, RZ, P0 ;  /* 0x000000ff09097207 */ /* 0x000fe40000000000 */
[----:B--2---:R-:W-:-:S04]  /*1a90*/  SEL R0, RZ, 0x1, P0 ;  /* 0x00000001ff007807 */ /* 0x004fc80000000000 */
[----:B------:R-:W-:-:S07]  /*1aa0*/  LOP3.LUT R8, R8, R0, RZ, 0x3c, !PT ;  /* 0x0000000008087212 */ /* 0x000fce00078e3cff */
.L_x_23:
[----:B------:R-:W-:Y:S01]  /*1ab0*/  UMOV UR6, 0x400 ;  /* 0x0000040000067882 */ /* 0x000fe20000000000 */
[----:B------:R-:W-:Y:S01]  /*1ac0*/  UISETP.GE.U32.AND UP0, UPT, UR48, 0x7f, UPT ;  /* 0x0000007f3000788c */ /* 0x000fe2000bf06070 */
[----:B------:R-:W-:Y:S01]  /*1ad0*/  SHF.L.U32 R0, R12, 0x1f, RZ ;  /* 0x0000001f0c007819 */ /* 0x000fe200000006ff */
[----:B-1----:R-:W-:Y:S02]  /*1ae0*/  ULEA UR6, UR47, UR6, 0x18 ;  /* 0x000000062f067291 */ /* 0x002fe4000f8ec0ff */
[----:B------:R-:W-:Y:S02]  /*1af0*/  ULEA UR11, UR30, UR43, 0x7 ;  /* 0x0000002b1e0b7291 */ /* 0x000fe4000f8e38ff */
[----:B------:R-:W-:Y:S01]  /*1b00*/  ULEA UR4, UR5, UR6, 0x3 ;  /* 0x0000000605047291 */ /* 0x000fe2000f8e18ff */
[----:B------:R-:W-:-:S08]  /*1b10*/  UMOV UR7, URZ ;  /* 0x000000ff00077c82 */ /* 0x000fd00008000000 */
[----:B------:R1:W2:Y:S01]  /*1b20*/  SYNCS.PHASECHK.TRANS64.TRYWAIT P0, [UR4+0x38], R0 ;  /* 0x00003800ff0075a7 */ /* 0x0002a20008001104 */
[----:B------:R-:W-:-:S04]  /*1b30*/  ULEA.HI UR4, UR31, UR31, URZ, 0x1 ;  /* 0x0000001f1f047291 */ /* 0x000fc8000f8f08ff */
[----:B------:R-:W-:-:S04]  /*1b40*/  USHF.L.U32 UR4, UR4, 0x6, URZ ;  /* 0x0000000604047899 */ /* 0x000fc800080006ff */
[----:B------:R-:W-:Y:S01]  /*1b50*/  ULOP3.LUT UR35, UR46, 0xffffff80, UR4, 0xf8, !UPT ;  /* 0xffffff802e237892 */ /* 0x000fe2000f8ef804 */
[----:B------:R-:W-:Y:S11]  /*1b60*/  BRA.U !UP0, `(.L_x_25) ;  /* 0x0000000108c87547 */ /* 0x000ff6000b800000 */
[----:B------:R-:W-:Y:S01]  /*1b70*/  UMOV UR13, UR42 ;  /* 0x0000002a000d7c82 */ /* 0x000fe20008000000 */
[----:B------:R-:W-:Y:S01]  /*1b80*/  UMOV UR4, UR5 ;  /* 0x0000000500047c82 */ /* 0x000fe20008000000 */
[----:B------:R-:W-:-:S05]  /*1b90*/  UMOV UR34, URZ ;  /* 0x000000ff00227c82 */ /* 0x000fca0008000000 */
.L_x_31:
[----:B------:R-:W-:Y:S01]  /*1ba0*/  ULEA UR33, UR4, UR6, 0x3 ;  /* 0x0000000604217291 */ /* 0x000fe2000f8e18ff */
[----:B------:R-:W-:Y:S01]  /*1bb0*/  @P3 MOV R2, 0x8000 ;  /* 0x0000800000023802 */ /* 0x000fe20000000f00 */
[----:B--234-:R-:W-:Y:S10]  /*1bc0*/  @P0 BRA `(.L_x_26) ;  /* 0x00000000000c0947 */ /* 0x01cff40003800000 */
[----:B------:R-:W-:-:S04]  /*1bd0*/  SHF.L.U32 R3, R12, 0x1f, RZ ;  /* 0x0000001f0c037819 */ /* 0x000fc800000006ff */
[----:B------:R-:W2:Y:S02]  /*1be0*/  SYNCS.PHASECHK.TRANS64.TRYWAIT P0, [UR33+0x38], R3 ;  /* 0x00003803ff0075a7 */ /* 0x000ea40008001121 */
[----:B--2---:R-:W-:Y:S05]  /*1bf0*/  @!P0 BRA `(.L_x_27) ;  /* 0x0000007400388947 */ /* 0x004fea0003800000 */
.L_x_26:
[----:B------:R2:W-:Y:S01]  /*1c00*/  @P3 SYNCS.ARRIVE.TRANS64 RZ, [UR33], R2 ;  /* 0x00000002ffff39a7 */ /* 0x0005e20008000021 */
[----:B------:R-:W-:Y:S02]  /*1c10*/  ULOP3.LUT UR5, UR25, 0x2, URZ, 0xfc, !UPT ;  /* 0x0000000219057892 */ /* 0x000fe4000f8efcff */
[----:B------:R-:W-:Y:S02]  /*1c20*/  UIADD3 UR13, UPT, UPT, UR13, 0x1, URZ ;  /* 0x000000010d0d7890 */ /* 0x000fe4000fffe0ff */
[----:B------:R-:W-:Y:S02]  /*1c30*/  UISETP.NE.AND UP0, UPT, UR5, 0x2, UPT ;  /* 0x000000020500788c */ /* 0x000fe4000bf05270 */
[----:B------:R-:W-:-:S07]  /*1c40*/  UISETP.NE.AND UP2, UPT, UR13, 0x1, UPT ;  /* 0x000000010d00788c */ /* 0x000fce000bf45270 */
[----:B------:R-:W-:Y:S05]  /*1c50*/  BRA.U UP0, `(.L_x_28) ;  /* 0x0000000100047547 */ /* 0x000fea000b800000 */
[----:B------:R-:W-:Y:S05]  /*1c60*/  BPT.TRAP 0x1 ;  /* 0x000000040000795c */ /* 0x000fea0000300000 */
.L_x_28:
[----:B------:R-:W-:Y:S04]  /*1c70*/  BSSY.RECONVERGENT B0, `(.L_x_29) ;  /* 0x0000003000007945 */ /* 0x000fe80003800200 */
[----:B------:R-:W-:Y:S05]  /*1c80*/  @!P2 BRA `(.L_x_30) ;  /* 0x000000000004a947 */ /* 0x000fea0003800000 */
[----:B------:R-:W-:Y:S05]  /*1c90*/  BPT.TRAP 0x1 ;  /* 0x000000040000795c */ /* 0x000fea0000300000 */
.L_x_30:
[----:B------:R-:W-:Y:S05]  /*1ca0*/  BSYNC.RECONVERGENT B0 ;  /* 0x0000000000007941 */ /* 0x000fea0003800200 */
.L_x_29:
[----:B------:R-:W-:Y:S02]  /*1cb0*/  UIADD3 UR5, UPT, UPT, UR4, 0x1, URZ ;  /* 0x0000000104057890 */ /* 0x000fe4000fffe0ff */
[----:B------:R-:W-:Y:S02]  /*1cc0*/  ULEA UR32, UR4, UR6, 0xd ;  /* 0x0000000604207291 */ /* 0x000fe4000f8e68ff */
[----:B------:R-:W-:Y:S02]  /*1cd0*/  UISETP.NE.AND UP0, UPT, UR5, 0x7, UPT ;  /* 0x000000070500788c */ /* 0x000fe4000bf05270 */
[----:B------:R-:W-:Y:S02]  /*1ce0*/  ULEA UR4, UR4, UR24, 0xc ;  /* 0x0000001804047291 */ /* 0x000fe4000f8e60ff */
[----:B------:R-:W-:Y:S02]  /*1cf0*/  USEL UR8, URZ, 0x1, UP0 ;  /* 0x00000001ff087887 */ /* 0x000fe40008000000 */
[----:B------:R-:W-:-:S02]  /*1d00*/  USEL UR5, UR5, URZ, UP0 ;  /* 0x000000ff05057287 */ /* 0x000fc40008000000 */
[----:B------:R-:W-:Y:S02]  /*1d10*/  UIADD3 UR16, UP1, UPT, UR26, 0x80, URZ ;  /* 0x000000801a107890 */ /* 0x000fe4000ff3e0ff */
[----:B------:R-:W-:Y:S01]  /*1d20*/  ULEA UR4, UR4, UR6, 0x1 ;  /* 0x0000000604047291 */ /* 0x000fe2000f8e08ff */
[----:B------:R-:W-:Y:S01]  /*1d30*/  LOP3.LUT R12, R12, UR8, RZ, 0x3c, !PT ;  /* 0x000000080c0c7c12 */ /* 0x000fe2000f8e3cff */
[----:B------:R-:W-:Y:S02]  /*1d40*/  UIADD3 UR14, UP0, UPT, UR26, 0x180, URZ ;  /* 0x000001801a0e7890 */ /* 0x000fe4000ff1e0ff */
[----:B------:R-:W-:Y:S01]  /*1d50*/  ULEA UR7, UR5, UR6, 0x3 ;  /* 0x0000000605077291 */ /* 0x000fe2000f8e18ff */
[----:B-1----:R-:W-:Y:S01]  /*1d60*/  SHF.L.U32 R0, R12, 0x1f, RZ ;  /* 0x0000001f0c007819 */ /* 0x002fe200000006ff */
[----:B------:R-:W-:Y:S02]  /*1d70*/  ULOP3.LUT UR33, UR33, 0xfefffff8, URZ, 0xc0, !UPT ;  /* 0xfefffff821217892 */ /* 0x000fe4000f8ec0ff */
[----:B------:R-:W-:-:S02]  /*1d80*/  UIADD3.X UR17, UPT, UPT, URZ, UR27, URZ, UP1, !UPT ;  /* 0x0000001bff117290 */ /* 0x000fc40008ffe4ff */
[----:B------:R-:W-:Y:S02]  /*1d90*/  UIADD3 UR32, UPT, UPT, UR32, 0x4300, URZ ;  /* 0x0000430020207890 */ /* 0x000fe4000fffe0ff */
[----:B------:R-:W-:Y:S01]  /*1da0*/  UIADD3 UR8, UPT, UPT, UR4, 0x12300, URZ ;  /* 0x0001230004087890 */ /* 0x000fe2000fffe0ff */
[----:B------:R3:W4:Y:S01]  /*1db0*/  SYNCS.PHASECHK.TRANS64.TRYWAIT P0, [UR7+0x38], R0 ;  /* 0x00003800ff0075a7 */ /* 0x0007220008001107 */
[----:B------:R-:W-:Y:S02]  /*1dc0*/  UIADD3.X UR15, UPT, UPT, URZ, UR27, URZ, UP0, !UPT ;  /* 0x0000001bff0f7290 */ /* 0x000fe400087fe4ff */
[----:B------:R-:W-:Y:S01]  /*1dd0*/  UPRMT UR4, URZ, 0x5410, UR21 ;  /* 0x00005410ff047896 */ /* 0x000fe20008000015 */
[----:B------:R-:W-:Y:S01]  /*1de0*/  UMOV UR18, 0x0 ;  /* 0x0000000000127882 */ /* 0x000fe20000000000 */
[----:B------:R-:W-:Y:S01]  /*1df0*/  UMOV UR19, 0x10000000 ;  /* 0x1000000000137882 */ /* 0x000fe20000000000 */
[----:B------:R-:W-:Y:S01]  /*1e00*/  UMOV UR10, UR34 ;  /* 0x00000022000a7c82 */ /* 0x000fe20008000000 */
[----:B------:R-:W-:Y:S01]  /*1e10*/  UMOV UR12, UR36 ;  /* 0x00000024000c7c82 */ /* 0x000fe20008000000 */
[----:B------:R-:W-:Y:S01]  /*1e20*/  UMOV UR9, UR33 ;  /* 0x0000002100097c82 */ /* 0x000fe20008000000 */
[----:B------:R1:W-:Y:S01]  /*1e30*/  UTMALDG.3D.2CTA [UR32], [UR16], desc[UR18] ;  /* 0x00001220100075b4 */ /* 0x0003e20008211000 */
[----:B------:R-:W-:-:S02]  /*1e40*/  UMOV UR7, UR28 ;  /* 0x0000001c00077c82 */ /* 0x000fc40008000000 */
[----:B------:R2:W-:Y:S01]  /*1e50*/  UTMALDG.3D.MULTICAST.2CTA [UR8], [UR14], UR4, desc[UR18] ;  /* 0x000012080e0073b4 */ /* 0x0005e20008211804 */
[----:B-1----:R-:W-:Y:S01]  /*1e60*/  UIADD3 UR34, UPT, UPT, UR34, 0x40, URZ ;  /* 0x0000004022227890 */ /* 0x002fe2000fffe0ff */
[----:B--2---:R-:W-:Y:S01]  /*1e70*/  UMOV UR4, UR5 ;  /* 0x0000000500047c82 */ /* 0x004fe20008000000 */
[----:B------:R-:W-:Y:S10]  /*1e80*/  BRA.U UP2, `(.L_x_31) ;  /* 0xfffffffd02447547 */ /* 0x000ff4000b83ffff */
.L_x_25:
[----:B------:R-:W-:Y:S01]  /*1e90*/  ULEA UR4, UR5, UR6, 0x3 ;  /* 0x0000000605047291 */ /* 0x000fe2000f8e18ff */
[----:B-1-3--:R-:W-:Y:S01]  /*1ea0*/  SHF.L.U32 R0, R12, 0x1f, RZ ;  /* 0x0000001f0c007819 */ /* 0x00afe200000006ff */
[----:B------:R-:W-:Y:S01]  /*1eb0*/  @!P1 SYNCS.ARRIVE.TRANS64.A1T0 RZ, [UR6+0xb8], RZ ;  /* 0x0000b8ffffff99a7 */ /* 0x000fe20008100006 */
[----:B------:R-:W-:-:S06]  /*1ec0*/  UISETP.GT.AND UP0, UPT, UR41, UR40, UPT ;  /* 0x000000282900728c */ /* 0x000fcc000bf04270 */
[----:B--2-4-:R1:W2:Y:S03]  /*1ed0*/  SYNCS.PHASECHK.TRANS64.TRYWAIT P0, [UR4+0x38], R0 ;  /* 0x00003800ff0075a7 */ /* 0x0142a60008001104 */
[----:B------:R-:W-:Y:S05]  /*1ee0*/  BRA.U !UP0, `(.L_x_32) ;  /* 0x0000000108c87547 */ /* 0x000fea000b800000 */
[----:B------:R-:W-:Y:S01]  /*1ef0*/  UIADD3 UR13, UPT, UPT, UR44, UR7, URZ ;  /* 0x000000072c0d7290 */ /* 0x000fe2000fffe0ff */
[----:B------:R-:W-:-:S11]  /*1f00*/  UMOV UR4, UR5 ;  /* 0x0000000500047c82 */ /* 0x000fd60008000000 */
.L_x_38:
[----:B------:R-:W-:Y:S01]  /*1f10*/  ULEA UR17, UR4, UR6, 0x3 ;  /* 0x0000000604117291 */ /* 0x000fe2000f8e18ff */
[----:B--2---:R-:W-:Y:S01]  /*1f20*/  @P3 MOV R2, 0x8000 ;  /* 0x0000800000023802 */ /* 0x004fe20000000f00 */
[----:B--2-4-:R-:W-:Y:S10]  /*1f30*/  @P0 BRA `(.L_x_33) ;  /* 0x00000000000c0947 */ /* 0x014ff40003800000 */
[----:B------:R-:W-:-:S04]  /*1f40*/  SHF.L.U32 R3, R12, 0x1f, RZ ;  /* 0x0000001f0c037819 */ /* 0x000fc800000006ff */
[----:B------:R-:W2:Y:S02]  /*1f50*/  SYNCS.PHASECHK.TRANS64.TRYWAIT P0, [UR17+0x38], R3 ;  /* 0x00003803ff0075a7 */ /* 0x000ea40008001111 */
[----:B--2---:R-:W-:Y:S05]  /*1f60*/  @!P0 BRA `(.L_x_34) ;  /* 0x0000007000748947 */ /* 0x004fea0003800000 */
.L_x_33:
[----:B------:R2:W-:Y:S01]  /*1f70*/  @P3 SYNCS.ARRIVE.TRANS64 RZ, [UR17], R2 ;  /* 0x00000002ffff39a7 */ /* 0x0005e20008000011 */
[----:B------:R-:W-:-:S04]  /*1f80*/  ULOP3.LUT UR5, UR25, 0x2, URZ, 0xfc, !UPT ;  /* 0x0000000219057892 */ /* 0x000fc8000f8efcff */
[----:B------:R-:W-:-:S09]  /*1f90*/  UISETP.NE.AND UP0, UPT, UR5, 0x2, UPT ;  /* 0x000000020500788c */ /* 0x000fd2000bf05270 */
[----:B------:R-:W-:Y:S05]  /*1fa0*/  BRA.U UP0, `(.L_x_35) ;  /* 0x0000000100047547 */ /* 0x000fea000b800000 */
[----:B------:R-:W-:Y:S05]  /*1fb0*/  BPT.TRAP 0x1 ;  /* 0x000000040000795c */ /* 0x000fea0000300000 */
.L_x_35:
[----:B------:R-:W-:Y:S04]  /*1fc0*/  BSSY.RECONVERGENT B0, `(.L_x_36) ;  /* 0x0000003000007945 */ /* 0x000fe80003800200 */
[----:B------:R-:W-:Y:S05]  /*1fd0*/  @!P2 BRA `(.L_x_37) ;  /* 0x000000000004a947 */ /* 0x000fea0003800000 */
[----:B------:R-:W-:Y:S05]  /*1fe0*/  BPT.TRAP 0x1 ;  /* 0x000000040000795c */ /* 0x000fea0000300000 */
.L_x_37:
[----:B------:R-:W-:Y:S05]  /*1ff0*/  BSYNC.RECONVERGENT B0 ;  /* 0x0000000000007941 */ /* 0x000fea0003800200 */
.L_x_36:
        /* <DEDUP_REMOVED lines=9> */
[----:B------:R-:W-:Y:S02]  /*2090*/  USHF.L.U32 UR18, UR7, 0x6, URZ ;  /* 0x0000000607127899 */ /* 0x000fe400080006ff */
[----:B------:R-:W-:Y:S01]  /*20a0*/  UIADD3 UR7, UPT, UPT, UR7, 0x1, URZ ;  /* 0x0000000107077890 */ /* 0x000fe2000fffe0ff */
[----:B-1----:R-:W-:Y:S01]  /*20b0*/  SHF.L.U32 R0, R12, 0x1f, RZ ;  /* 0x0000001f0c007819 */ /* 0x002fe200000006ff */
[----:B------:R-:W-:Y:S02]  /*20c0*/  UIADD3 UR22, UP1, UPT, UR26, 0x80, URZ ;  /* 0x000000801a167890 */ /* 0x000fe4000ff3e0ff */
[----:B------:R-:W-:Y:S01]  /*20d0*/  ULEA UR4, UR4, UR6, 0x1 ;  /* 0x0000000604047291 */ /* 0x000fe2000f8e08ff */
[----:B------:R3:W4:Y:S01]  /*20e0*/  SYNCS.PHASECHK.TRANS64.TRYWAIT P0, [UR8+0x38], R0 ;  /* 0x00003800ff0075a7 */ /* 0x0007220008001108 */
[----:B------:R-:W-:-:S02]  /*20f0*/  UIADD3.X UR15, UPT, UPT, URZ, UR27, URZ, UP0, !UPT ;  /* 0x0000001bff0f7290 */ /* 0x000fc400087fe4ff */
[----:B------:R-:W-:Y:S02]  /*2100*/  UISETP.NE.AND UP0, UPT, UR7, UR13, UPT ;  /* 0x0000000d0700728c */ /* 0x000fe4000bf05270 */
[----:B------:R-:W-:Y:S02]  /*2110*/  ULOP3.LUT UR17, UR17, 0xfefffff8, URZ, 0xc0, !UPT ;  /* 0xfefffff811117892 */ /* 0x000fe4000f8ec0ff */
[----:B------:R-:W-:Y:S02]  /*2120*/  UIADD3 UR16, UPT, UPT, UR16, 0x4300, URZ ;  /* 0x0000430010107890 */ /* 0x000fe4000fffe0ff */
[----:B------:R-:W-:Y:S02]  /*2130*/  UIADD3.X UR23, UPT, UPT, URZ, UR27, URZ, UP1, !UPT ;  /* 0x0000001bff177290 */ /* 0x000fe40008ffe4ff */
[----:B------:R-:W-:Y:S02]  /*2140*/  UIADD3 UR8, UPT, UPT, UR4, 0x12300, URZ ;  /* 0x0001230004087890 */ /* 0x000fe4000fffe0ff */
[----:B------:R-:W-:Y:S01]  /*2150*/  UPRMT UR4, URZ, 0x5410, UR21 ;  /* 0x00005410ff047896 */ /* 0x000fe20008000015 */
[----:B------:R-:W-:Y:S01]  /*2160*/  UMOV UR30, 0x0 ;  /* 0x00000000001e7882 */ /* 0x000fe20000000000 */
[----:B------:R-:W-:Y:S01]  /*2170*/  UMOV UR31, 0x10000000 ;  /* 0x10000000001f7882 */ /* 0x000fe20000000000 */
[----:B------:R-:W-:Y:S01]  /*2180*/  UMOV UR19, UR35 ;  /* 0x0000002300137c82 */ /* 0x000fe20008000000 */
[----:B------:R-:W-:Y:S01]  /*2190*/  UMOV UR20, UR36 ;  /* 0x0000002400147c82 */ /* 0x000fe20008000000 */
[----:B------:R-:W-:Y:S01]  /*21a0*/  UMOV UR12, UR36 ;  /* 0x00000024000c7c82 */ /* 0x000fe20008000000 */
[----:B------:R-:W-:Y:S01]  /*21b0*/  UMOV UR9, UR17 ;  /* 0x0000001100097c82 */ /* 0x000fe20008000000 */
[----:B------:R-:W-:Y:S01]  /*21c0*/  UMOV UR10, UR18 ;  /* 0x00000012000a7c82 */ /* 0x000fe20008000000 */
[----:B------:R-:W-:Y:S01]  /*21d0*/  UTMALDG.3D.2CTA [UR16], [UR22], desc[UR30] ;  /* 0x00001e10160075b4 */ /* 0x000fe20008211000 */
[----:B------:R1:W-:Y:S02]  /*21e0*/  UTMALDG.3D.MULTICAST.2CTA [UR8], [UR14], UR4, desc[UR30] ;  /* 0x00001e080e0073b4 */ /* 0x0003e40008211804 */
[----:B-1----:R-:W-:Y:S01]  /*21f0*/  UMOV UR4, UR5 ;  /* 0x0000000500047c82 */ /* 0x002fe20008000000 */
[----:B---3--:R-:W-:Y:S05]  /*2200*/  BRA.U UP0, `(.L_x_38) ;  /* 0xfffffffd00407547 */ /* 0x008fea000b83ffff */
.L_x_32:
[C---:B------:R-:W-:Y:S01]  /*2210*/  LEA R3, R11.reuse, UR6, 0x3 ;  /* 0x000000060b037c11 */ /* 0x040fe2000f8e18ff */
[----:B------:R-:W-:Y:S01]  /*2220*/  NOP ;  /* 0x0000000000007918 */ /* 0x000fe20000000000 */
[----:B-1----:R-:W-:Y:S02]  /*2230*/  SHF.L.U32 R0, R10, 0x1f, RZ ;  /* 0x0000001f0a007819 */ /* 0x002fe400000006ff */
[----:B------:R-:W-:Y:S02]  /*2240*/  LEA R4, R11, UR6, 0x4 ;  /* 0x000000060b047c11 */ /* 0x000fe4000f8e20ff */
[----:B--2-4-:R-:W1:Y:S02]  /*2250*/  SYNCS.PHASECHK.TRANS64.TRYWAIT P0, [R3+URZ+0xc0], R0 ;  /* 0x0000c000030075a7 */ /* 0x014e6400080011ff */
[----:B-1----:R-:W-:Y:S05]  /*2260*/  @!P0 BRA `(.L_x_39) ;  /* 0x0000006c00cc8947 */ /* 0x002fea0003800000 */
.L_x_155:
[----:B------:R-:W2:Y:S01]  /*2270*/  LDS.128 R4, [R4+0x150] ;  /* 0x0001500004047984 */ /* 0x000ea20000000c00 */
[----:B------:R-:W-:Y:S01]  /*2280*/  UISETP.GE.AND UP0, UPT, UR45, 0x1, UPT ;  /* 0x000000012d00788c */ /* 0x000fe2000bf06270 */
[----:B------:R-:W-:Y:S01]  /*2290*/  @!PT LDS RZ, [RZ] ;  /* 0x00000000fffff984 */ /* 0x000fe20000000800 */
[----:B------:R-:W-:Y:S01]  /*22a0*/  @!PT LDS RZ, [RZ] ;  /* 0x00000000fffff984 */ /* 0x000fe20000000800 */
[----:B------:R-:W-:Y:S01]  /*22b0*/  @!PT LDS RZ, [RZ] ;  /* 0x00000000fffff984 */ /* 0x000fe20000000800 */
[----:B------:R-:W-:Y:S01]  /*22c0*/  @!PT LDS RZ, [RZ] ;  /* 0x00000000fffff984 */ /* 0x000fe20000000800 */
[----:B------:R3:W-:Y:S06]  /*22d0*/  MEMBAR.ALL.CTA ;  /* 0x0000000000007992 */ /* 0x0007ec0000008000 */
[----:B---3--:R-:W3:Y:S01]  /*22e0*/  FENCE.VIEW.ASYNC.S ;  /* 0x00000000000073c6 */ /* 0x008ee20000000000 */
[----:B--2---:R-:W-:-:S13]  /*22f0*/  LOP3.LUT P0, RZ, R6, 0x1, RZ, 0xc0, !PT ;  /* 0x0000000106ff7812 */ /* 0x004fda000780c0ff */
[----:B---3--:R-:W-:Y:S01]  /*2300*/  VOTEU.ANY UP1, P0 ;  /* 0x0000000000ff7886 */ /* 0x008fe20000020100 */
[----:B------:R-:W-:-:S13]  /*2310*/  PLOP3.LUT P0, PT, PT, PT, UP1, 0x80, 0x8 ;  /* 0x000000000008781c */ /* 0x000fda0003f0f018 */
[----:B-1----:R-:W-:Y:S02]  /*2320*/  @P0 LOP3.LUT R0, R5, 0xffff, RZ, 0xc0, !PT ;  /* 0x0000ffff05000812 */ /* 0x002fe400078ec0ff */
[----:B------:R-:W-:Y:S02]  /*2330*/  @P0 MOV R2, R4 ;  /* 0x0000000400020202 */ /* 0x000fe40000000f00 */
[----:B------:R-:W-:Y:S01]  /*2340*/  @P0 R2UR UR7, R0 ;  /* 0x00000000000702ca */ /* 0x000fe200000e0000 */
[----:B------:R-:W-:Y:S01]  /*2350*/  VIADD R0, R3, 0xd0 ;  /* 0x000000d003007836 */ /* 0x000fe20000000000 */
[----:B------:R-:W-:Y:S02]  /*2360*/  @P0 SHF.R.U32.HI R4, RZ, 0x10, R5 ;  /* 0x00000010ff040819 */ /* 0x000fe40000011605 */
[----:B------:R-:W-:Y:S02]  /*2370*/  @P0 R2UR UR8, R2 ;  /* 0x00000000020802ca */ /* 0x000fe400000e0000 */
[----:B------:R-:W-:-:S02]  /*2380*/  PRMT R0, RZ, 0x654, R0 ;  /* 0x00000654ff007816 */ /* 0x000fc40000000000 */
[----:B------:R-:W-:Y:S02]  /*2390*/  @P0 R2UR UR4, R4 ;  /* 0x00000000040402ca */ /* 0x000fe400000e0000 */
[----:B------:R1:W-:Y:S03]  /*23a0*/  SYNCS.ARRIVE.TRANS64.RED.A1T0 RZ, [R0+URZ], RZ ;  /* 0x000000ff00ff79a7 */ /* 0x0003e600081004ff */
[----:B------:R-:W-:-:S04]  /*23b0*/  @UP1 UMOV UR29, UR7 ;  /* 0x00000007001d1c82 */ /* 0x000fc80008000000 */
[----:B------:R-:W-:-:S04]  /*23c0*/  @UP1 UMOV UR37, UR8 ;  /* 0x0000000800251c82 */ /* 0x000fc80008000000 */
[----:B------:R-:W-:Y:S01]  /*23d0*/  @UP1 UMOV UR36, UR4 ;  /* 0x0000000400241c82 */ /* 0x000fe20008000000 */
[----:B------:R-:W-:Y:S05]  /*23e0*/  BRA.U !UP0, `(.L_x_40) ;  /* 0x0000000108d47547 */ /* 0x000fea000b800000 */
[----:B------:R-:W2:Y:S01]  /*23f0*/  LDCU.128 UR12, c[0x0][0xb10] ;  /* 0x00016200ff0c77ac */ /* 0x000ea20008000c00 */
[----:B------:R-:W3:Y:S01]  /*2400*/  LDCU UR30, c[0x0][0xb20] ;  /* 0x00016400ff1e77ac */ /* 0x000ee20008000800 */
[----:B------:R-:W4:Y:S01]  /*2410*/  LDCU UR20, c[0x0][0xb0c] ;  /* 0x00016180ff1477ac */ /* 0x000f220008000800 */
[----:B------:R-:W1:Y:S01]  /*2420*/  LDCU.64 UR10, c[0x0][0xb28] ;  /* 0x00016500ff0a77ac */ /* 0x000e620008000a00 */
[----:B------:R-:W-:Y:S02]  /*2430*/  UISETP.NE.AND UP3, UPT, UR45, 0x1, UPT ;  /* 0x000000012d00788c */ /* 0x000fe4000bf65270 */
[----:B--2---:R-:W-:Y:S02]  /*2440*/  UIMAD.WIDE.U32 UR16, UR38, UR15, URZ ;  /* 0x0000000f261072a5 */ /* 0x004fe4000f8e00ff */
[----:B------:R-:W-:Y:S02]  /*2450*/  UIMAD.WIDE.U32 UR8, UR39, UR12, URZ ;  /* 0x0000000c270872a5 */ /* 0x000fe4000f8e00ff */
[----:B------:R-:W-:-:S02]  /*2460*/  UISETP.NE.AND UP0, UPT, UR14, 0x1, UPT ;  /* 0x000000010e00788c */ /* 0x000fc4000bf05270 */
[----:B------:R-:W-:Y:S01]  /*2470*/  UIMAD.WIDE.U32 UR22, UR29, UR15, URZ ;  /* 0x0000000f1d1672a5 */ /* 0x000fe2000f8e00ff */
[----:B------:R-:W-:Y:S02]  /*2480*/  UMOV UR16, UR17 ;  /* 0x0000001100107c82 */ /* 0x000fe40008000000 */
[----:B------:R-:W-:Y:S01]  /*2490*/  UMOV UR8, UR9 ;  /* 0x0000000900087c82 */ /* 0x000fe20008000000 */
[----:B---3--:R-:W-:Y:S02]  /*24a0*/  USHF.R.U32.HI UR16, URZ, UR30, UR16 ;  /* 0x0000001eff107299 */ /* 0x008fe40008011610 */
[----:B----4-:R-:W-:Y:S02]  /*24b0*/  UISETP.NE.AND UP2, UPT, UR20, 0x1, UPT ;  /* 0x000000011400788c */ /* 0x010fe4000bf45270 */
[----:B------:R-:W-:Y:S02]  /*24c0*/  USHF.R.U32.HI UR8, URZ, UR13, UR8 ;  /* 0x0000000dff087299 */ /* 0x000fe40008011608 */
[----:B------:R-:W-:-:S02]  /*24d0*/  USEL UR7, UR38, UR16, !UP0 ;  /* 0x0000001026077287 */ /* 0x000fc4000c000000 */
[----:B------:R-:W-:Y:S02]  /*24e0*/  USEL UR8, UR39, UR8, !UP2 ;  /* 0x0000000827087287 */ /* 0x000fe4000d000000 */
[----:B-1----:R-:W-:Y:S01]  /*24f0*/  UIMAD.WIDE.U32 UR16, UR7, UR10, URZ ;  /* 0x0000000a071072a5 */ /* 0x002fe2000f8e00ff */
[----:B------:R-:W-:Y:S01]  /*2500*/  UMOV UR4, UR23 ;  /* 0x0000001700047c82 */ /* 0x000fe20008000000 */
[----:B------:R-:W-:Y:S02]  /*2510*/  UIMAD.WIDE.U32 UR18, UR37, UR12, URZ ;  /* 0x0000000c251272a5 */ /* 0x000fe4000f8e00ff */
[----:B------:R-:W-:-:S03]  /*2520*/  UIMAD.WIDE.U32 UR22, UR8, UR10, URZ ;  /* 0x0000000a081672a5 */ /* 0x000fc6000f8e00ff */
[----:B------:R-:W-:Y:S01]  /*2530*/  UMOV UR16, UR17 ;  /* 0x0000001100107c82 */ /* 0x000fe20008000000 */
[----:B------:R-:W-:Y:S02]  /*2540*/  USHF.R.U32.HI UR4, URZ, UR30, UR4 ;  /* 0x0000001eff047299 */ /* 0x000fe40008011604 */
[----:B------:R-:W-:Y:S01]  /*2550*/  @UP3 USHF.R.U32.HI UR7, URZ, UR11, UR16 ;  /* 0x0000000bff073299 */ /* 0x000fe20008011610 */
[----:B------:R-:W-:Y:S01]  /*2560*/  UMOV UR18, UR19 ;  /* 0x0000001300127c82 */ /* 0x000fe20008000000 */
[----:B------:R-:W-:Y:S01]  /*2570*/  UMOV UR22, UR23 ;  /* 0x0000001700167c82 */ /* 0x000fe20008000000 */
[----:B------:R-:W-:Y:S02]  /*2580*/  USHF.R.U32.HI UR13, URZ, UR13, UR18 ;  /* 0x0000000dff0d7299 */ /* 0x000fe40008011612 */
[----:B------:R-:W-:Y:S02]  /*2590*/  USEL UR4, UR29, UR4, !UP0 ;  /* 0x000000041d047287 */ /* 0x000fe4000c000000 */
[----:B------:R-:W-:-:S02]  /*25a0*/  @UP3 USHF.R.U32.HI UR8, URZ, UR11, UR22 ;  /* 0x0000000bff083299 */ /* 0x000fc40008011616 */
[----:B------:R-:W-:Y:S02]  /*25b0*/  UIMAD UR9, UR45, UR7, URZ ;  /* 0x000000072d0972a4 */ /* 0x000fe4000f8e02ff */
[----:B------:R-:W-:Y:S02]  /*25c0*/  USEL UR7, UR37, UR13, !UP2 ;  /* 0x0000000d25077287 */ /* 0x000fe4000d000000 */
[----:B------:R-:W-:Y:S02]  /*25d0*/  UIMAD UR12, UR45, UR8, URZ ;  /* 0x000000082d0c72a4 */ /* 0x000fe4000f8e02ff */
[----:B------:R-:W-:Y:S02]  /*25e0*/  UISETP.GE.AND UP0, UPT, UR4, UR9, UPT ;  /* 0x000000090400728c */ /* 0x000fe4000bf06270 */
[----:B------:R-:W-:Y:S02]  /*25f0*/  UIMAD.WIDE.U32 UR16, UR4, UR10, URZ ;  /* 0x0000000a041072a5 */ /* 0x000fe4000f8e00ff */
[----:B------:R-:W-:-:S02]  /*2600*/  UISETP.GE.OR UP0, UPT, UR7, UR12, UP0 ;  /* 0x0000000c0700728c */ /* 0x000fc40008706670 */
        /* <DEDUP_REMOVED lines=19> */
.L_x_40:
[----:B------:R-:W2:Y:S02]  /*2740*/  LDCU UR4, c[0x0][0xb30] ;  /* 0x00016600ff0477ac */ /* 0x000ea40008000800 */
[----:B--2---:R-:W-:-:S09]  /*2750*/  UISETP.NE.AND UP0, UPT, UR4, 0x1, UPT ;  /* 0x000000010400788c */ /* 0x004fd2000bf05270 */
[----:B------:R-:W-:Y:S05]  /*2760*/  BRA.U UP0, `(.L_x_41) ;  /* 0x0000000100447547 */ /* 0x000fea000b800000 */
[----:B------:R-:W2:Y:S01]  /*2770*/  LDCU.128 UR12, c[0x0][0xb10] ;  /* 0x00016200ff0c77ac */ /* 0x000ea20008000c00 */
[----:B------:R-:W3:Y:S01]  /*2780*/  LDCU UR16, c[0x0][0xb0c] ;  /* 0x00016180ff1077ac */ /* 0x000ee20008000800 */
[----:B------:R-:W4:Y:S01]  /*2790*/  LDCU UR17, c[0x0][0xb20] ;  /* 0x00016400ff1177ac */ /* 0x000f220008000800 */
[----:B--2---:R-:W-:Y:S02]  /*27a0*/  UIMAD.WIDE.U32 UR10, UR37, UR12, URZ ;  /* 0x0000000c250a72a5 */ /* 0x004fe4000f8e00ff */
[----:B------:R-:W-:Y:S02]  /*27b0*/  UIMAD.WIDE.U32 UR8, UR29, UR15, URZ ;  /* 0x0000000f1d0872a5 */ /* 0x000fe4000f8e00ff */
[----:B---3--:R-:W-:Y:S02]  /*27c0*/  UISETP.NE.AND UP2, UPT, UR16, 0x1, UPT ;  /* 0x000000011000788c */ /* 0x008fe4000bf45270 */
[----:B------:R-:W-:Y:S01]  /*27d0*/  UISETP.NE.AND UP0, UPT, UR14, 0x1, UPT ;  /* 0x000000010e00788c */ /* 0x000fe2000bf05270 */
[----:B------:R-:W-:-:S02]  /*27e0*/  UMOV UR7, UR11 ;  /* 0x0000000b00077c82 */ /* 0x000fc40008000000 */
[----:B------:R-:W-:Y:S01]  /*27f0*/  UMOV UR4, UR9 ;  /* 0x0000000900047c82 */ /* 0x000fe20008000000 */
[----:B------:R-:W-:Y:S02]  /*2800*/  USHF.R.U32.HI UR7, URZ, UR13, UR7 ;  /* 0x0000000dff077299 */ /* 0x000fe40008011607 */
[----:B----4-:R-:W-:Y:S02]  /*2810*/  USHF.R.U32.HI UR4, URZ, UR17, UR4 ;  /* 0x00000011ff047299 */ /* 0x010fe40008011604 */
[----:B------:R-:W-:Y:S02]  /*2820*/  USEL UR7, UR37, UR7, !UP2 ;  /* 0x0000000725077287 */ /* 0x000fe4000d000000 */
[----:B------:R-:W-:-:S04]  /*2830*/  USEL UR4, UR29, UR4, !UP0 ;  /* 0x000000041d047287 */ /* 0x000fc8000c000000 */
[----:B------:R-:W-:Y:S02]  /*2840*/  UIADD3 UR8, UPT, UPT, UR7, -UR4, URZ ;  /* 0x8000000407087290 */ /* 0x000fe4000fffe0ff */
[----:B------:R-:W-:Y:S02]  /*2850*/  UIADD3 UR4, UPT, UPT, -UR7, UR4, URZ ;  /* 0x0000000407047290 */ /* 0x000fe4000fffe1ff */
[----:B------:R-:W-:Y:S02]  /*2860*/  UIMAD UR29, UR8, UR14, UR29 ;  /* 0x0000000e081d72a4 */ /* 0x000fe4000f8e021d */
[----:B------:R-:W-:-:S12]  /*2870*/  UIMAD UR37, UR4, UR16, UR37 ;  /* 0x00000010042572a4 */ /* 0x000fd8000f8e0225 */
.L_x_41:
[----:B------:R-:W-:Y:S01]  /*2880*/  VIADD R11, R11, 0x1 ;  /* 0x000000010b0b7836 */ /* 0x000fe20000000000 */
[----:B------:R-:W-:Y:S01]  /*2890*/  R2UR UR4, R50 ;  /* 0x00000000320472ca */ /* 0x000fe200000e0000 */
[----:B------:R-:W-:Y:S01]  /*28a0*/  UIADD3 UR31, UPT, UPT, UR37, UR63, URZ ;  /* 0x0000003f251f7290 */ /* 0x000fe2000fffe0ff */
[----:B------:R-:W-:Y:S02]  /*28b0*/  PLOP3.LUT P1, PT, PT, PT, PT, 0x80, 0x8 ;  /* 0x000000000008781c */ /* 0x000fe40003f2f070 */
[----:B------:R-:W-:-:S04]  /*28c0*/  ISETP.NE.AND P0, PT, R11, 0x2, PT ;  /* 0x000000020b00780c */ /* 0x000fc80003f05270 */
[----:B-1----:R-:W-:Y:S02]  /*28d0*/  SEL R0, RZ, 0x1, P0 ;  /* 0x00000001ff007807 */ /* 0x002fe40000000000 */
[----:B------:R-:W-:Y:S02]  /*28e0*/  SEL R11, R11, RZ, P0 ;  /* 0x000000ff0b0b7207 */ /* 0x000fe40000000000 */
[----:B------:R-:W-:Y:S01]  /*28f0*/  LOP3.LUT R10, R10, R0, RZ, 0x3c, !PT ;  /* 0x000000000a0a7212 */ /* 0x000fe200078e3cff */
[----:B------:R-:W-:Y:S01]  /*2900*/  UIADD3 UR30, UPT, UPT, UR29, UR4, URZ ;  /* 0x000000041d1e7290 */ /* 0x000fe2000fffe0ff */
[----:B------:R-:W-:Y:S11]  /*2910*/  BRA.U UP1, `(.L_x_42) ;  /* 0xfffffff101247547 */ /* 0x000ff6000b83ffff */
[----:B------:R-:W-:Y:S01]  /*2920*/  UIADD3 UR7, UPT, UPT, UR6, 0x38, URZ ;  /* 0x0000003806077890 */ /* 0x000fe2000fffe0ff */
[----:B------:R-:W-:-:S03]  /*2930*/  SHF.L.U32 R2, R12, 0x1f, RZ ;  /* 0x0000001f0c027819 */ /* 0x000fc600000006ff */
[----:B------:R-:W-:-:S09]  /*2940*/  ULEA UR4, UR5, UR7, 0x3 ;  /* 0x0000000705047291 */ /* 0x000fd2000f8e18ff */
[----:B------:R-:W1:Y:S02]  /*2950*/  SYNCS.PHASECHK.TRANS64.TRYWAIT P0, [UR4], R2 ;  /* 0x00000002ff0075a7 */ /* 0x000e640008001104 */
[----:B-1----:R-:W-:Y:S05]  /*2960*/  @!P0 BRA `(.L_x_43) ;  /* 0x0000006800208947 */ /* 0x002fea0003800000 */
.L_x_157:
[----:B------:R-:W-:-:S04]  /*2970*/  UIADD3 UR4, UPT, UPT, UR5, 0x1, URZ ;  /* 0x0000000105047890 */ /* 0x000fc8000fffe0ff */
[----:B------:R-:W-:-:S04]  /*2980*/  UISETP.NE.AND UP0, UPT, UR4, 0x7, UPT ;  /* 0x000000070400788c */ /* 0x000fc8000bf05270 */
[----:B------:R-:W-:Y:S02]  /*2990*/  USEL UR6, URZ, 0x1, UP0 ;  /* 0x00000001ff067887 */ /* 0x000fe40008000000 */
[----:B------:R-:W-:-:S04]  /*29a0*/  USEL UR4, UR4, URZ, UP0 ;  /* 0x000000ff04047287 */ /* 0x000fc80008000000 */
[----:B------:R-:W-:Y:S01]  /*29b0*/  ULEA UR5, UR4, UR7, 0x3 ;  /* 0x0000000704057291 */ /* 0x000fe2000f8e18ff */
[----:B-1----:R-:W-:-:S04]  /*29c0*/  LOP3.LUT R2, R12, UR6, RZ, 0x3c, !PT ;  /* 0x000000060c027c12 */ /* 0x002fc8000f8e3cff */
[----:B------:R-:W-:-:S04]  /*29d0*/  SHF.L.U32 R3, R2, 0x1f, RZ ;  /* 0x0000001f02037819 */ /* 0x000fc800000006ff */
[----:B------:R-:W1:Y:S02]  /*29e0*/  SYNCS.PHASECHK.TRANS64.TRYWAIT P0, [UR5], R3 ;  /* 0x00000003ff0075a7 */ /* 0x000e640008001105 */
[----:B-1----:R-:W-:Y:S05]  /*29f0*/  @!P0 BRA `(.L_x_44) ;  /* 0x0000006800148947 */ /* 0x002fea0003800000 */
.L_x_159:
[----:B------:R-:W-:-:S04]  /*2a00*/  UIADD3 UR4, UPT, UPT, UR4, 0x1, URZ ;  /* 0x0000000104047890 */ /* 0x000fc8000fffe0ff */
[----:B------:R-:W-:-:S04]  /*2a10*/  UISETP.NE.AND UP0, UPT, UR4, 0x7, UPT ;  /* 0x000000070400788c */ /* 0x000fc8000bf05270 */
[----:B------:R-:W-:Y:S02]  /*2a20*/  USEL UR6, URZ, 0x1, UP0 ;  /* 0x00000001ff067887 */ /* 0x000fe40008000000 */
[----:B------:R-:W-:-:S04]  /*2a30*/  USEL UR4, UR4, URZ, UP0 ;  /* 0x000000ff04047287 */ /* 0x000fc80008000000 */
[----:B------:R-:W-:Y:S01]  /*2a40*/  ULEA UR5, UR4, UR7, 0x3 ;  /* 0x0000000704057291 */ /* 0x000fe2000f8e18ff */
[----:B------:R-:W-:-:S04]  /*2a50*/  LOP3.LUT R2, R2, UR6, RZ, 0x3c, !PT ;  /* 0x0000000602027c12 */ /* 0x000fc8000f8e3cff */
[----:B-1----:R-:W-:-:S04]  /*2a60*/  SHF.L.U32 R3, R2, 0x1f, RZ ;  /* 0x0000001f02037819 */ /* 0x002fc800000006ff */
[----:B------:R-:W1:Y:S02]  /*2a70*/  SYNCS.PHASECHK.TRANS64.TRYWAIT P0, [UR5], R3 ;  /* 0x00000003ff0075a7 */ /* 0x000e640008001105 */
[----:B-1----:R-:W-:Y:S05]  /*2a80*/  @!P0 BRA `(.L_x_45) ;  /* 0x0000006800088947 */ /* 0x002fea0003800000 */
.L_x_161:
        /* <DEDUP_REMOVED lines=9> */
.L_x_163:
        /* <DEDUP_REMOVED lines=9> */
.L_x_165:
        /* <DEDUP_REMOVED lines=9> */
.L_x_167:
[----:B------:R-:W-:-:S04]  /*2c40*/  UIADD3 UR4, UPT, UPT, UR4, 0x1, URZ ;  /* 0x0000000104047890 */ /* 0x000fc8000fffe0ff */
[----:B------:R-:W-:-:S04]  /*2c50*/  UISETP.NE.AND UP0, UPT, UR4, 0x7, UPT ;  /* 0x000000070400788c */ /* 0x000fc8000bf05270 */
[----:B------:R-:W-:Y:S02]  /*2c60*/  USEL UR5, URZ, 0x1, UP0 ;  /* 0x00000001ff057887 */ /* 0x000fe40008000000 */
[----:B------:R-:W-:-:S04]  /*2c70*/  USEL UR4, UR4, URZ, UP0 ;  /* 0x000000ff04047287 */ /* 0x000fc80008000000 */
[----:B------:R-:W-:Y:S01]  /*2c80*/  ULEA UR4, UR4, UR7, 0x3 ;  /* 0x0000000704047291 */ /* 0x000fe2000f8e18ff */
[----:B------:R-:W-:-:S04]  /*2c90*/  LOP3.LUT R2, R2, UR5, RZ, 0x3c, !PT ;  /* 0x0000000502027c12 */ /* 0x000fc8000f8e3cff */
[----:B------:R-:W-:Y:S01]  /*2ca0*/  SHF.L.U32 R2, R2, 0x1f, RZ ;  /* 0x0000001f02027819 */ /* 0x000fe200000006ff */
[----:B-1----:R-:W-:-:S07]  /*2cb0*/  IMAD.U32 R0, RZ, RZ, UR4 ;  /* 0x00000004ff007e24 */ /* 0x002fce000f8e00ff */
.L_x_49:
[----:B-1----:R1:W2:Y:S02]  /*2cc0*/  SYNCS.PHASECHK.TRANS64.TRYWAIT P0, [R0+URZ], R2 ;  /* 0x00000002000075a7 */ /* 0x0022a400080011ff */
[----:B--2---:R-:W-:Y:S05]  /*2cd0*/  @!P0 NANOSLEEP.SYNCS 0x989680 ;  /* 0x009896800000895d */ /* 0x004fea0003900000 */
[----:B------:R-:W2:Y:S02]  /*2ce0*/  @!P0 SYNCS.PHASECHK.TRANS64 P0, [R0+URZ], R2 ;  /* 0x00000002000085a7 */ /* 0x000ea400080010ff */
[----:B--2---:R-:W-:Y:S05]  /*2cf0*/  @P0 EXIT ;  /* 0x000000000000094d */ /* 0x004fea0003800000 */
[----:B------:R-:W-:Y:S05]  /*2d00*/  BRA `(.L_x_49) ;  /* 0xfffffffc00ec7947 */ /* 0x000fea000383ffff */
.L_x_22:
[----:B------:R-:W-:-:S04]  /*2d10*/  UISETP.NE.AND UP0, UPT, UR47, URZ, UPT ;  /* 0x000000ff2f00728c */ /* 0x000fc8000bf05270 */
[----:B------:R-:W-:-:S09]  /*2d20*/  UISETP.NE.OR UP0, UPT, UR18, 0x1, UP0 ;  /* 0x000000011200788c */ /* 0x000fd20008705670 */
[----:B------:R-:W-:Y:S05]  /*2d30*/  BRA.U UP0, `(.L_x_50) ;  /* 0x0000000500487547 */ /* 0x000fea000b800000 */
[----:B------:R-:W-:Y:S01]  /*2d40*/  ISETP.GE.U32.AND P2, PT, R0, 0x4, PT ;  /* 0x000000040000780c */ /* 0x000fe20003f46070 */
[----:B------:R-:W-:Y:S01]  /*2d50*/  IMAD.MOV.U32 R12, RZ, RZ, 0x1 ;  /* 0x00000001ff0c7424 */ /* 0x000fe200078e00ff */
[----:B------:R-:W-:Y:S02]  /*2d60*/  CS2R R10, SRZ ;  /* 0x00000000000a7805 */ /* 0x000fe4000001ff00 */
[----:B------:R-:W-:Y:S01]  /*2d70*/  CS2R R8, SRZ ;  /* 0x0000000000087805 */ /* 0x000fe2000001ff00 */
[----:B------:R-:W-:Y:S01]  /*2d80*/  UMOV UR6, 0x400 ;  /* 0x0000040000067882 */ /* 0x000fe20000000000 */
[----:B------:R-:W-:Y:S01]  /*2d90*/  UMOV UR5, URZ ;  /* 0x000000ff00057c82 */ /* 0x000fe20008000000 */
[----:B------:R-:W-:-:S12]  /*2da0*/  ULEA UR6, UR47, UR6, 0x18 ;  /* 0x000000062f067291 */ /* 0x000fd8000f8ec0ff */
.L_x_54:
[----:B------:R-:W-:Y:S02]  /*2db0*/  LEA R2, R8, UR6, 0x3 ;  /* 0x0000000608027c11 */ /* 0x000fe4000f8e18ff */
[----:B------:R-:W-:-:S03]  /*2dc0*/  SHF.L.U32 R4, R9, 0x1f, RZ ;  /* 0x0000001f09047819 */ /* 0x000fc600000006ff */
[----:B------:R-:W-:Y:S01]  /*2dd0*/  VIADD R5, R2, 0x130 ;  /* 0x0000013002057836 */ /* 0x000fe20000000000 */
[----:B------:R-:W2:Y:S02]  /*2de0*/  SYNCS.PHASECHK.TRANS64.TRYWAIT P0, [R2+URZ+0x120], R4 ;  /* 0x00012004020075a7 */ /* 0x000ea400080011ff */
[----:B--2---:R-:W-:Y:S05]  /*2df0*/  @!P0 BRA `(.L_x_51) ;  /* 0x00000064008c8947 */ /* 0x004fea0003800000 */
.L_x_168:
[----:B------:R-:W-:Y:S01]  /*2e00*/  ULEA UR4, UR5, UR6, 0x3 ;  /* 0x0000000605047291 */ /* 0x000fe2000f8e18ff */
[----:B--2---:R-:W-:Y:S01]  /*2e10*/  PRMT R2, RZ, 0x654, R5 ;  /* 0x00000654ff027816 */ /* 0x004fe20000000005 */
[----:B------:R-:W-:Y:S01]  /*2e20*/  @!P2 IMAD.MOV.U32 R4, RZ, RZ, 0x10 ;  /* 0x00000010ff04a424 */ /* 0x000fe200078e00ff */
[----:B------:R-:W-:Y:S01]  /*2e30*/  SHF.L.U32 R5, R12, 0x1f, RZ ;  /* 0x0000001f0c057819 */ /* 0x000fe200000006ff */
[----:B------:R-:W-:Y:S01]  /*2e40*/  UIADD3 UR7, UPT, UPT, UR4, 0xc0, URZ ;  /* 0x000000c004077890 */ /* 0x000fe2000fffe0ff */
[----:B------:R2:W-:Y:S05]  /*2e50*/  SYNCS.ARRIVE.TRANS64.RED.A1T0 RZ, [R2+URZ], RZ ;  /* 0x000000ff02ff79a7 */ /* 0x0005ea00081004ff */
[----:B------:R-:W-:Y:S01]  /*2e60*/  IMAD.U32 R6, RZ, RZ, UR7 ;  /* 0x00000007ff067e24 */ /* 0x000fe2000f8e00ff */
[----:B------:R-:W3:Y:S04]  /*2e70*/  SYNCS.PHASECHK.TRANS64.TRYWAIT P0, [UR4+0xd0], R5 ;  /* 0x0000d005ff0075a7 */ /* 0x000ee80008001104 */
[----:B------:R-:W-:Y:S01]  /*2e80*/  PRMT R6, R0, 0x654, R6 ;  /* 0x0000065400067816 */ /* 0x000fe20000000006 */
[----:B--23--:R-:W-:Y:S06]  /*2e90*/  @!P0 BRA `(.L_x_52) ;  /* 0x0000006400788947 */ /* 0x00cfec0003800000 */
.L_x_170:
[----:B------:R-:W-:Y:S01]  /*2ea0*/  ULEA UR8, UR5, UR6, 0x4 ;  /* 0x0000000605087291 */ /* 0x000fe2000f8e20ff */
[----:B------:R-:W-:Y:S01]  /*2eb0*/  SEL R3, R6, R3, !P2 ;  /* 0x0000000306037207 */ /* 0x000fe20005000000 */
[----:B------:R-:W-:Y:S01]  /*2ec0*/  UIADD3 UR9, UPT, UPT, UR4, 0xc0, URZ ;  /* 0x000000c004097890 */ /* 0x000fe2000fffe0ff */
[----:B--2---:R-:W-:Y:S01]  /*2ed0*/  LEA R2, R11, UR6, 0x3 ;  /* 0x000000060b027c11 */ /* 0x004fe2000f8e18ff */
[----:B------:R-:W-:Y:S01]  /*2ee0*/  UIADD3 UR8, UPT, UPT, UR8, 0x150, URZ ;  /* 0x0000015008087890 */ /* 0x000fe2000fffe0ff */
[----:B------:R2:W-:Y:S01]  /*2ef0*/  @!P2 SYNCS.ARRIVE.TRANS64.RED RZ, [R3+URZ], R4 ;  /* 0x0000000403ffa9a7 */ /* 0x0005e200080004ff */
[----:B------:R-:W-:Y:S01]  /*2f00*/  UIADD3 UR4, UPT, UPT, UR5, 0x1, URZ ;  /* 0x0000000105047890 */ /* 0x000fe2000fffe0ff */
[----:B------:R-:W-:-:S03]  /*2f10*/  VIADD R8, R8, 0x1 ;  /* 0x0000000108087836 */ /* 0x000fc60000000000 */
[----:B------:R-:W-:Y:S02]  /*2f20*/  UISETP.NE.AND UP0, UPT, UR4, 0x2, UPT ;  /* 0x000000020400788c */ /* 0x000fe4000bf05270 */
[----:B------:R-:W-:Y:S01]  /*2f30*/  ISETP.NE.AND P0, PT, R8, 0x2, PT ;  /* 0x000000020800780c */ /* 0x000fe20003f05270 */
[----:B------:R-:W-:Y:S06]  /*2f40*/  UGETNEXTWORKID.BROADCAST [UR8], [UR9] ;  /* 0x00000000080073ca */ /* 0x000fec0008000100 */
[----:B------:R-:W-:Y:S02]  /*2f50*/  USEL UR7, URZ, 0x1, UP0 ;  /* 0x00000001ff077887 */ /* 0x000fe40008000000 */
[----:B------:R-:W-:-:S04]  /*2f60*/  USEL UR5, UR4, URZ, UP0 ;  /* 0x000000ff04057287 */ /* 0x000fc80008000000 */
[----:B------:R-:W-:Y:S02]  /*2f70*/  LOP3.LUT R12, R12, UR7, RZ, 0x3c, !PT ;  /* 0x000000070c0c7c12 */ /* 0x000fe4000f8e3cff */
[----:B--2---:R-:W-:-:S04]  /*2f80*/  SHF.L.U32 R4, R10, 0x1f, RZ ;  /* 0x0000001f0a047819 */ /* 0x004fc800000006ff */
[----:B------:R-:W2:Y:S02]  /*2f90*/  SYNCS.PHASECHK.TRANS64.TRYWAIT P1, [R2+URZ+0xc0], R4 ;  /* 0x0000c004020075a7 */ /* 0x000ea400080211ff */
[----:B--2---:R-:W-:Y:S05]  /*2fa0*/  @!P1 BRA `(.L_x_53) ;  /* 0x00000064004c9947 */ /* 0x004fea0003800000 */
.L_x_171:
[C---:B--2---:R-:W-:Y:S01]  /*2fb0*/  LEA R4, R11.reuse, UR6, 0x4 ;  /* 0x000000060b047c11 */ /* 0x044fe2000f8e20ff */
[----:B------:R-:W-:Y:S01]  /*2fc0*/  VIADD R2, R2, 0xd0 ;  /* 0x000000d002027836 */ /* 0x000fe20000000000 */
[----:B------:R-:W-:Y:S01]  /*2fd0*/  SEL R8, R8, RZ, P0 ;  /* 0x000000ff08087207 */ /* 0x000fe20000000000 */
[----:B------:R-:W-:-:S03]  /*2fe0*/  VIADD R11, R11, 0x1 ;  /* 0x000000010b0b7836 */ /* 0x000fc60000000000 */
[----:B------:R-:W2:Y:S01]  /*2ff0*/  LDS.128 R4, [R4+0x150] ;  /* 0x0001500004047984 */ /* 0x000ea20000000c00 */
[----:B------:R-:W-:Y:S02]  /*3000*/  PRMT R2, RZ, 0x654, R2 ;  /* 0x00000654ff027816 */ /* 0x000fe40000000002 */
[C---:B------:R-:W-:Y:S01]  /*3010*/  ISETP.NE.AND P1, PT, R11.reuse, 0x2, PT ;  /* 0x000000020b00780c */ /* 0x040fe20003f25270 */
[----:B------:R-:W-:Y:S01]  /*3020*/  @!PT LDS RZ, [RZ] ;  /* 0x00000000fffff984 */ /* 0x000fe20000000800 */
[----:B------:R-:W-:Y:S01]  /*3030*/  @!PT LDS RZ, [RZ] ;  /* 0x00000000fffff984 */ /* 0x000fe20000000800 */
[----:B------:R-:W-:Y:S01]  /*3040*/  @!PT LDS RZ, [RZ] ;  /* 0x00000000fffff984 */ /* 0x000fe20000000800 */
[----:B------:R-:W-:Y:S01]  /*3050*/  @!PT LDS RZ, [RZ] ;  /* 0x00000000fffff984 */ /* 0x000fe20000000800 */
[----:B------:R3:W-:Y:S06]  /*3060*/  MEMBAR.ALL.CTA ;  /* 0x0000000000007992 */ /* 0x0007ec0000008000 */
[----:B---3--:R-:W3:Y:S01]  /*3070*/  FENCE.VIEW.ASYNC.S ;  /* 0x00000000000073c6 */ /* 0x008ee20000000000 */
[----:B------:R-:W-:Y:S01]  /*3080*/  SEL R11, R11, RZ, P1 ;  /* 0x000000ff0b0b7207 */ /* 0x000fe20000800000 */
[----:B---3--:R3:W-:Y:S01]  /*3090*/  SYNCS.ARRIVE.TRANS64.RED.A1T0 RZ, [R2+URZ], RZ ;  /* 0x000000ff02ff79a7 */ /* 0x0087e200081004ff */
[----:B--2---:R-:W-:-:S02]  /*30a0*/  LOP3.LUT P3, RZ, R6, 0x1, RZ, 0xc0, !PT ;  /* 0x0000000106ff7812 */ /* 0x004fc4000786c0ff */
[----:B------:R-:W-:-:S04]  /*30b0*/  SEL R4, RZ, 0x1, P1 ;  /* 0x00000001ff047807 */ /* 0x000fc80000800000 */
[----:B------:R-:W-:Y:S02]  /*30c0*/  LOP3.LUT R10, R10, R4, RZ, 0x3c, !PT ;  /* 0x000000040a0a7212 */ /* 0x000fe400078e3cff */
[----:B---3--:R-:W-:-:S04]  /*30d0*/  SEL R2, RZ, 0x1, P0 ;  /* 0x00000001ff027807 */ /* 0x008fc80000000000 */
[----:B------:R-:W-:Y:S01]  /*30e0*/  LOP3.LUT R9, R9, R2, RZ, 0x3c, !PT ;  /* 0x0000000209097212 */ /* 0x000fe200078e3cff */
[----:B------:R-:W-:Y:S06]  /*30f0*/  @P3 BRA `(.L_x_54) ;  /* 0xfffffffc002c3947 */ /* 0x000fec000383ffff */
[----:B------:R-:W-:Y:S01]  /*3100*/  ULEA UR4, UR5, UR6, 0x3 ;  /* 0x0000000605047291 */ /* 0x000fe2000f8e18ff */
[----:B------:R-:W-:-:S08]  /*3110*/  SHF.L.U32 R2, R12, 0x1f, RZ ;  /* 0x0000001f0c027819 */ /* 0x000fd000000006ff */
[----:B------:R-:W2:Y:S02]  /*3120*/  SYNCS.PHASECHK.TRANS64 P0, [UR4+0xd0], R2 ;  /* 0x0000d002ff0075a7 */ /* 0x000ea40008001004 */
[----:B--2---:R-:W-:Y:S05]  /*3130*/  @P0 BRA `(.L_x_55) ;  /* 0x0000000000080947 */ /* 0x004fea0003800000 */
[----:B------:R-:W2:Y:S02]  /*3140*/  SYNCS.PHASECHK.TRANS64.TRYWAIT P0, [UR4+0xd0], R2 ;  /* 0x0000d002ff0075a7 */ /* 0x000ea40008001104 */
[----:B--2---:R-:W-:Y:S05]  /*3150*/  @!P0 BRA `(.L_x_56) ;  /* 0x0000006000f48947 */ /* 0x004fea0003800000 */
.L_x_55:
[----:B------:R-:W-:-:S04]  /*3160*/  UIADD3 UR7, UPT, UPT, UR5, 0x1, URZ ;  /* 0x0000000105077890 */ /* 0x000fc8000fffe0ff */
[----:B------:R-:W-:-:S04]  /*3170*/  UISETP.NE.AND UP0, UPT, UR7, 0x2, UPT ;  /* 0x000000020700788c */ /* 0x000fc8000bf05270 */
[----:B------:R-:W-:Y:S02]  /*3180*/  USEL UR8, URZ, 0x1, UP0 ;  /* 0x00000001ff087887 */ /* 0x000fe40008000000 */
[----:B------:R-:W-:-:S04]  /*3190*/  USEL UR7, UR7, URZ, UP0 ;  /* 0x000000ff07077287 */ /* 0x000fc80008000000 */
[----:B------:R-:W-:Y:S01]  /*31a0*/  ULEA UR7, UR7, UR6, 0x3 ;  /* 0x0000000607077291 */ /* 0x000fe2000f8e18ff */
[----:B--2---:R-:W-:-:S04]  /*31b0*/  LOP3.LUT R2, R12, UR8, RZ, 0x3c, !PT ;  /* 0x000000080c027c12 */ /* 0x004fc8000f8e3cff */
[----:B------:R-:W-:-:S04]  /*31c0*/  SHF.L.U32 R0, R2, 0x1f, RZ ;  /* 0x0000001f02007819 */ /* 0x000fc800000006ff */
[----:B------:R-:W2:Y:S02]  /*31d0*/  SYNCS.PHASECHK.TRANS64 P0, [UR7+0xd0], R0 ;  /* 0x0000d000ff0075a7 */ /* 0x000ea40008001007 */
[----:B-12---:R-:W-:Y:S05]  /*31e0*/  @P0 EXIT ;  /* 0x000000000000094d */ /* 0x006fea0003800000 */
[----:B------:R-:W-:Y:S02]  /*31f0*/  SHF.L.U32 R2, R2, 0x1f, RZ ;  /* 0x0000001f02027819 */ /* 0x000fe400000006ff */
[----:B------:R-:W-:-:S07]  /*3200*/  MOV R0, UR7 ;  /* 0x0000000700007c02 */ /* 0x000fce0008000f00 */
.L_x_57:
[----:B-1----:R1:W2:Y:S02]  /*3210*/  SYNCS.PHASECHK.TRANS64.TRYWAIT P0, [R0+URZ+0xd0], R2 ;  /* 0x0000d002000075a7 */ /* 0x0022a400080011ff */
[----:B--2---:R-:W-:Y:S05]  /*3220*/  @!P0 NANOSLEEP.SYNCS 0x989680 ;  /* 0x009896800000895d */ /* 0x004fea0003900000 */
[----:B------:R-:W2:Y:S02]  /*3230*/  @!P0 SYNCS.PHASECHK.TRANS64 P0, [R0+URZ+0xd0], R2 ;  /* 0x0000d002000085a7 */ /* 0x000ea400080010ff */
[----:B--2---:R-:W-:Y:S05]  /*3240*/  @P0 EXIT ;  /* 0x000000000000094d */ /* 0x004fea0003800000 */
[----:B------:R-:W-:Y:S05]  /*3250*/  BRA `(.L_x_57) ;  /* 0xfffffffc00ec7947 */ /* 0x000fea000383ffff */
.L_x_50:
[----:B------:R-:W-:Y:S05]  /*3260*/  BRA.U UP5, `(.L_x_58) ;  /* 0x0000001105d87547 */ /* 0x000fea000b800000 */
[----:B------:R-:W-:Y:S01]  /*3270*/  UMOV UR4, 0x40 ;  /* 0x0000004000047882 */ /* 0x000fe20000000000 */
[----:B------:R-:W-:Y:S01]  /*3280*/  NOP ;  /* 0x0000000000007918 */ /* 0x000fe20000000000 */
[----:B------:R-:W-:Y:S01]  /*3290*/  ULEA UR5, UR47, UR4, 0x18 ;  /* 0x000000042f057291 */ /* 0x000fe2000f8ec0ff */
[----:B------:R-:W-:Y:S02]  /*32a0*/  UMOV UR6, 0x400 ;  /* 0x0000040000067882 */ /* 0x000fe40000000000 */
[----:B------:R-:W-:-:S06]  /*32b0*/  ULEA UR6, UR47, UR6, 0x18 ;  /* 0x000000062f067291 */ /* 0x000fcc000f8ec0ff */
[----:B------:R-:W2:Y:S02]  /*32c0*/  LDS.U8 R0, [UR5+0x1c] ;  /* 0x00001c05ff007984 */ /* 0x000ea40008000000 */
[----:B--2---:R-:W-:-:S13]  /*32d0*/  ISETP.NE.AND P0, PT, R0, RZ, PT ;  /* 0x000000ff0000720c */ /* 0x004fda0003f05270 */
[----:B------:R-:W-:Y:S05]  /*32e0*/  @P0 BRA `(.L_x_59) ;  /* 0x0000000400080947 */ /* 0x000fea0003800000 */
[----:B------:R-:W-:Y:S02]  /*32f0*/  UISETP.NE.U32.AND UP1, UPT, UR48, 0x1, UPT ;  /* 0x000000013000788c */ /* 0x000fe4000bf25070 */
[----:B------:R-:W-:-:S07]  /*3300*/  UIADD3 UR7, UPT, UPT, UR5, 0x8, URZ ;  /* 0x0000000805077890 */ /* 0x000fce000fffe0ff */
[----:B------:R-:W-:Y:S05]  /*3310*/  BRA.U !UP1, `(.L_x_60) ;  /* 0x00000001099c7547 */ /* 0x000fea000b800000 */
[----:B------:R-:W-:Y:S01]  /*3320*/  ELECT P0, URZ, PT ;  /* 0x0000000000ff782f */ /* 0x000fe20003800000 */
[----:B------:R-:W-:-:S12]  /*3330*/  BSSY B0, `(.L_x_60) ;  /* 0x0000025000007945 */ /* 0x000fd80003800000 */
[----:B------:R-:W-:Y:S05]  /*3340*/  @!P0 BRA `(.L_x_61) ;  /* 0x00000000008c8947 */ /* 0x000fea0003800000 */
[----:B------:R-:W-:-:S05]  /*3350*/  UMOV UR4, 0x10 ;  /* 0x0000001000047882 */ /* 0x000fca0000000000 */
[----:B------:R-:W-:Y:S04]  /*3360*/  DEPBAR.LE SB2, 0x36 ;  /* 0x0000ad800000791a */ /* 0x000fe80000000000 */
[----:B------:R-:W2:Y:S02]  /*3370*/  UTCATOMSWS.2CTA.FIND_AND_SET.ALIGN UP0, UR4, UR4 ;  /* 0x00000004000475e3 */ /* 0x000ea40008200800 */
[----:B--2---:R-:W-:Y:S01]  /*3380*/  MOV R10, UR4 ;  /* 0x00000004000a7c02 */ /* 0x004fe20008000f00 */
[----:B------:R-:W-:Y:S06]  /*3390*/  BRA.U UP0, `(.L_x_62) ;  /* 0x0000000100187547 */ /* 0x000fec000b800000 */
.L_x_63:
[----:B------:R-:W-:Y:S05]  /*33a0*/  NANOSLEEP 0x64 ;  /* 0x000000640000795d */ /* 0x000fea0003800000 */
[----:B------:R-:W-:-:S05]  /*33b0*/  UMOV UR4, 0x10 ;  /* 0x0000001000047882 */ /* 0x000fca0000000000 */
[----:B------:R-:W-:Y:S04]  /*33c0*/  DEPBAR.LE SB2, 0x36 ;  /* 0x0000ad800000791a */ /* 0x000fe80000000000 */
[----:B------:R-:W2:Y:S02]  /*33d0*/  UTCATOMSWS.2CTA.FIND_AND_SET.ALIGN UP0, UR4, UR4 ;  /* 0x00000004000475e3 */ /* 0x000ea40008200800 */
[----:B--2---:R-:W-:Y:S01]  /*33e0*/  MOV R10, UR4 ;  /* 0x00000004000a7c02 */ /* 0x004fe20008000f00 */
[----:B------:R-:W-:Y:S05]  /*33f0*/  BRA.U !UP0, `(.L_x_63) ;  /* 0xfffffffd08e87547 */ /* 0x000fea000b83ffff */
.L_x_62:
[----:B------:R-:W2:Y:S01]  /*3400*/  LDS R6, [UR5+0x10] ;  /* 0x00001005ff067984 */ /* 0x000ea20008000800 */
[----:B------:R-:W-:Y:S01]  /*3410*/  IMAD.U32 R0, RZ, RZ, UR6 ;  /* 0x00000006ff007e24 */ /* 0x000fe2000f8e00ff */
[----:B------:R-:W-:-:S03]  /*3420*/  MOV R4, UR49 ;  /* 0x0000003100047c02 */ /* 0x000fc60008000f00 */
[----:B------:R-:W-:Y:S01]  /*3430*/  VIADD R0, R0, 0x170 ;  /* 0x0000017000007836 */ /* 0x000fe20000000000 */
[----:B--2---:R-:W-:-:S04]  /*3440*/  SHF.L.U32 R6, R6, 0x1f, RZ ;  /* 0x0000001f06067819 */ /* 0x004fc800000006ff */
[----:B------:R-:W2:Y:S02]  /*3450*/  SYNCS.PHASECHK.TRANS64.TRYWAIT P0, [UR5+0x8], R6 ;  /* 0x00000806ff0075a7 */ /* 0x000ea40008001105 */
[----:B--2---:R-:W-:Y:S05]  /*3460*/  @P0 BRA `(.L_x_64) ;  /* 0x0000000000080947 */ /* 0x004fea0003800000 */
[----:B------:R-:W2:Y:S02]  /*3470*/  SYNCS.PHASECHK.TRANS64.TRYWAIT P0, [UR5+0x8], R6 ;  /* 0x00000806ff0075a7 */ /* 0x000ea40008001105 */
[----:B--2---:R-:W-:Y:S05]  /*3480*/  @!P0 BRA `(.L_x_65) ;  /* 0x0000006000408947 */ /* 0x004fea0003800000 */
.L_x_64:
[----:B------:R-:W-:Y:S01]  /*3490*/  PRMT R4, R4, 0x654, R0 ;  /* 0x0000065404047816 */ /* 0x000fe20000000000 */
[----:B------:R-:W-:Y:S01]  /*34a0*/  HFMA2 R0, -RZ, RZ, 0, 5.9604644775390625e-08 ;  /* 0x00000001ff007431 */ /* 0x000fe200000001ff */
[----:B------:R-:W-:Y:S01]  /*34b0*/  UPRMT UR4, UR49, 0x654, UR7 ;  /* 0x0000065431047896 */ /* 0x000fe20008000007 */
[----:B------:R-:W-:Y:S02]  /*34c0*/  IMAD.MOV.U32 R8, RZ, RZ, 0xffff ;  /* 0x0000ffffff087424 */ /* 0x000fe400078e00ff */
[----:B--2---:R-:W-:Y:S02]  /*34d0*/  IMAD.MOV.U32 R6, RZ, RZ, 0x4 ;  /* 0x00000004ff067424 */ /* 0x004fe400078e00ff */
[----:B------:R-:W-:Y:S01]  /*34e0*/  IMAD.SHL.U32 R9, R10, 0x20, RZ ;  /* 0x000000200a097824 */ /* 0x000fe200078e00ff */
[----:B------:R-:W-:Y:S02]  /*34f0*/  MOV R5, UR4 ;  /* 0x0000000400057c02 */ /* 0x000fe40008000f00 */
[-C--:B------:R-:W-:Y:S01]  /*3500*/  SHF.L.U32 R8, R8, R10.reuse, RZ ;  /* 0x0000000a08087219 */ /* 0x080fe200000006ff */
[----:B------:R2:W-:Y:S01]  /*3510*/  SYNCS.ARRIVE.TRANS64.RED RZ, [UR4], R6 ;  /* 0x00000006ffff79a7 */ /* 0x0005e20008000404 */
[----:B------:R-:W-:Y:S01]  /*3520*/  SHF.L.U32 R7, R0, R10, RZ ;  /* 0x0000000a00077219 */ /* 0x000fe200000006ff */
[----:B------:R2:W-:Y:S04]  /*3530*/  STS [UR6+0x170], R9 ;  /* 0x00017009ff007988 */ /* 0x0005e80008000806 */
[----:B------:R2:W-:Y:S04]  /*3540*/  STAS [R4.64], R10 ;  /* 0x0000000a04007dbd */ /* 0x0005e8000c0008ff */
[----:B------:R2:W-:Y:S04]  /*3550*/  ATOMS.OR RZ, [UR5+0x14], R8 ;  /* 0x00001408ffff798c */ /* 0x0005e8000b000005 */
[----:B------:R2:W-:Y:S04]  /*3560*/  ATOMS.OR RZ, [UR5+0x18], R7 ;  /* 0x00001807ffff798c */ /* 0x0005e8000b000005 */
[----:B------:R2:W-:Y:S02]  /*3570*/  ATOMS.XOR RZ, [UR5+0x10], R0 ;  /* 0x00001000ffff798c */ /* 0x0005e4000b800005 */
.L_x_61:
[----:B-1----:R-:W-:Y:S05]  /*3580*/  BSYNC B0 ;  /* 0x0000000000007941 */ /* 0x002fea0003800000 */
.L_x_60:
[----:B------:R-:W-:Y:S05]  /*3590*/  BRA.U UP1, `(.L_x_66) ;  /* 0x00000001016c7547 */ /* 0x000fea000b800000 */
[----:B------:R-:W-:-:S03]  /*35a0*/  UMOV UR4, 0xffffffff ;  /* 0xffffffff00047882 */ /* 0x000fc60000000000 */
[----:B------:R-:W-:Y:S05]  /*35b0*/  BRA.DIV UR4, `(.L_x_67) ;  /* 0x00000062040c7947 */ /* 0x000fea000b800000 */
[----:B------:R-:W-:-:S13]  /*35c0*/  ELECT P6, URZ, PT ;  /* 0x0000000000ff782f */ /* 0x000fda00038c0000 */
.L_x_175:
[----:B------:R-:W-:Y:S05]  /*35d0*/  @!P6 BRA `(.L_x_66) ;  /* 0x00000000005ce947 */ /* 0x000fea0003800000 */
[----:B--2---:R-:W2:Y:S02]  /*35e0*/  LDS R4, [UR5+0x10] ;  /* 0x00001005ff047984 */ /* 0x004ea40008000800 */
[----:B--2---:R-:W-:-:S04]  /*35f0*/  SHF.L.U32 R4, R4, 0x1f, RZ ;  /* 0x0000001f04047819 */ /* 0x004fc800000006ff */
[----:B------:R-:W2:Y:S02]  /*3600*/  SYNCS.PHASECHK.TRANS64.TRYWAIT P0, [UR5+0x8], R4 ;  /* 0x00000804ff0075a7 */ /* 0x000ea40008001105 */
[----:B--2---:R-:W-:Y:S05]  /*3610*/  @P0 BRA `(.L_x_68) ;  /* 0x0000000000080947 */ /* 0x004fea0003800000 */
[----:B------:R-:W2:Y:S02]  /*3620*/  SYNCS.PHASECHK.TRANS64.TRYWAIT P0, [UR5+0x8], R4 ;  /* 0x00000804ff0075a7 */ /* 0x000ea40008001105 */
[----:B--2---:R-:W-:Y:S05]  /*3630*/  @!P0 BRA `(.L_x_69) ;  /* 0x00000060000c8947 */ /* 0x004fea0003800000 */
.L_x_68:
[----:B------:R-:W3:Y:S01]  /*3640*/  LDS R6, [UR6+0x170] ;  /* 0x00017006ff067984 */ /* 0x000ee20008000800 */
[----:B--2---:R-:W-:Y:S02]  /*3650*/  HFMA2 R0, -RZ, RZ, 0, 5.9604644775390625e-08 ;  /* 0x00000001ff007431 */ /* 0x004fe400000001ff */
[----:B------:R-:W-:Y:S01]  /*3660*/  IMAD.MOV.U32 R4, RZ, RZ, 0xffff ;  /* 0x0000ffffff047424 */ /* 0x000fe200078e00ff */
[----:B------:R-:W-:Y:S01]  /*3670*/  UPRMT UR4, UR49, 0x654, UR7 ;  /* 0x0000065431047896 */ /* 0x000fe20008000007 */
[----:B---3--:R-:W-:-:S03]  /*3680*/  IMAD.SHL.U32 R5, R6, 0x20, RZ ;  /* 0x0000002006057824 */ /* 0x008fc600078e00ff */
[-C--:B------:R-:W-:Y:S02]  /*3690*/  SHF.L.U32 R4, R4, R6.reuse, RZ ;  /* 0x0000000604047219 */ /* 0x080fe400000006ff */
[----:B------:R-:W-:Y:S01]  /*36a0*/  SHF.L.U32 R6, R0, R6, RZ ;  /* 0x0000000600067219 */ /* 0x000fe200000006ff */
[----:B------:R3:W-:Y:S04]  /*36b0*/  STS [UR6+0x170], R5 ;  /* 0x00017005ff007988 */ /* 0x0007e80008000806 */
[----:B------:R3:W-:Y:S04]  /*36c0*/  ATOMS.OR RZ, [UR5+0x14], R4 ;  /* 0x00001404ffff798c */ /* 0x0007e8000b000005 */
[----:B------:R3:W-:Y:S01]  /*36d0*/  ATOMS.OR RZ, [UR5+0x18], R6 ;  /* 0x00001806ffff798c */ /* 0x0007e2000b000005 */
[----:B------:R-:W-:Y:S03]  /*36e0*/  SYNCS.ARRIVE.TRANS64.RED.A1T0 RZ, [UR4], RZ ;  /* 0x000000ffffff79a7 */ /* 0x000fe60008100404 */
[----:B------:R3:W-:Y:S01]  /*36f0*/  ATOMS.XOR RZ, [UR5+0x10], R0 ;  /* 0x00001000ffff798c */ /* 0x0007e2000b800005 */
[----:B------:R-:W-:Y:S05]  /*3700*/  BRA `(.L_x_66) ;  /* 0x0000000000107947 */ /* 0x000fea0003800000 */
.L_x_59:
[----:B------:R-:W-:Y:S02]  /*3710*/  MOV R0, 0xffffffff ;  /* 0xffffffff00007802 */ /* 0x000fe40000000f00 */
[----:B------:R-:W-:-:S03]  /*3720*/  MOV R4, 0x3750 ;  /* 0x0000375000047802 */ /* 0x000fc60000000f00 */
[----:B------:R2:W-:Y:S04]  /*3730*/  STS [UR6+0x170], R0 ;  /* 0x00017000ff007988 */ /* 0x0005e80008000806 */
[----:B-12--5:R-:W-:Y:S05]  /*3740*/  CALL.REL.NOINC `($__internal_1_$__cuda_sm10x_tcgen05_guardrail_trap_phase_invalid_during_alloc) ;  /* 0x0000006400e07944 */ /* 0x026fea0003c00000 */
.L_x_66:
[----:B------:R-:W-:Y:S05]  /*3750*/  WARPSYNC.ALL ;  /* 0x0000000000007948 */ /* 0x000fea0003800000 */
[----:B------:R-:W4:Y:S01]  /*3760*/  S2UR UR4, SR_CgaCtaId ;  /* 0x00000000000479c3 */ /* 0x000f220000008800 */
[----:B------:R-:W-:Y:S01]  /*3770*/  UMOV UR26, 0x400 ;  /* 0x00000400001a7882 */ /* 0x000fe20000000000 */
[----:B------:R-:W-:-:S06]  /*3780*/  NOP ;  /* 0x0000000000007918 */ /* 0x000fcc0000000000 */
[----:B------:R-:W-:Y:S06]  /*3790*/  BAR.ARV 0x6, 0xa0 ;  /* 0x0182800000007b1d */ /* 0x000fec0000002000 */
[----:B------:R-:W1:Y:S01]  /*37a0*/  LDCU UR6, c[0x0][0x38c] ;  /* 0x00007180ff0677ac */ /* 0x000e620008000800 */
[----:B------:R-:W-:Y:S01]  /*37b0*/  LOP3.LUT R3, R3, 0xffff, RZ, 0xc0, !PT ;  /* 0x0000ffff03037812 */ /* 0x000fe200078ec0ff */
[----:B--2---:R-:W-:Y:S01]  /*37c0*/  IMAD.MOV.U32 R9, RZ, RZ, 0x1 ;  /* 0x00000001ff097424 */ /* 0x004fe200078e00ff */
[----:B------:R-:W-:Y:S01]  /*37d0*/  LOP3.LUT R2, R2, 0xffff, RZ, 0xc0, !PT ;  /* 0x0000ffff02027812 */ /* 0x000fe200078ec0ff */
[----:B------:R-:W-:Y:S01]  /*37e0*/  IMAD.MOV.U32 R8, RZ, RZ, RZ ;  /* 0x000000ffff087224 */ /* 0x000fe200078e00ff */
[----:B------:R-:W-:Y:S01]  /*37f0*/  R2UR UR28, R3 ;  /* 0x00000000031c72ca */ /* 0x000fe200000e0000 */
[----:B------:R-:W-:Y:S01]  /*3800*/  UMOV UR32, URZ ;  /* 0x000000ff00207c82 */ /* 0x000fe20008000000 */
[----:B------:R-:W-:-:S02]  /*3810*/  R2UR UR42, R2 ;  /* 0x00000000022a72ca */ /* 0x000fc400000e0000 */
[----:B------:R-:W-:Y:S01]  /*3820*/  CS2R R2, SRZ ;  /* 0x0000000000027805 */ /* 0x000fe2000001ff00 */
[----:B------:R-:W-:Y:S01]  /*3830*/  UMOV UR23, URZ ;  /* 0x000000ff00177c82 */ /* 0x000fe20008000000 */
[----:B----4-:R-:W-:Y:S01]  /*3840*/  ULEA UR26, UR4, UR26, 0x18 ;  /* 0x0000001a041a7291 */ /* 0x010fe2000f8ec0ff */
[----:B------:R-:W-:Y:S01]  /*3850*/  UMOV UR22, URZ ;  /* 0x000000ff00167c82 */ /* 0x000fe20008000000 */
[----:B------:R-:W-:Y:S02]  /*3860*/  UISETP.NE.AND UP3, UPT, UR48, URZ, UPT ;  /* 0x000000ff3000728c */ /* 0x000fe4000bf65270 */
[----:B------:R-:W-:Y:S02]  /*3870*/  UIADD3 UR5, UPT, UPT, UR26, 0x4300, URZ ;  /* 0x000043001a057890 */ /* 0x000fe4000fffe0ff */
[----:B------:R-:W-:-:S03]  /*3880*/  UIADD3 UR4, UPT, UPT, UR26, 0x12300, URZ ;  /* 0x000123001a047890 */ /* 0x000fc6000fffe0ff */
[----:B---3--:R-:W2:Y:S01]  /*3890*/  LDS R0, [UR26+0x170] ;  /* 0x0001701aff007984 */ /* 0x008ea20008000800 */
[----:B-1----:R-:W-:Y:S02]  /*38a0*/  UIADD3 UR6, UPT, UPT, UR6, 0x3f, URZ ;  /* 0x0000003f06067890 */ /* 0x002fe4000fffe0ff */
[----:B------:R-:W-:Y:S02]  /*38b0*/  USHF.R.U32.HI UR5, URZ, 0x4, UR5 ;  /* 0x00000004ff057899 */ /* 0x000fe40008011605 */
[----:B------:R-:W-:Y:S02]  /*38c0*/  USHF.R.S32.HI UR33, URZ, 0x1f, UR6 ;  /* 0x0000001fff217899 */ /* 0x000fe40008011406 */
[----:B------:R-:W-:Y:S02]  /*38d0*/  USHF.R.U32.HI UR4, URZ, 0x4, UR4 ;  /* 0x00000004ff047899 */ /* 0x000fe40008011604 */
[----:B------:R-:W-:Y:S02]  /*38e0*/  ULEA.HI UR33, UR33, UR6, URZ, 0x6 ;  /* 0x0000000621217291 */ /* 0x000fe4000f8f30ff */
[----:B------:R-:W-:-:S02]  /*38f0*/  ULOP3.LUT UR5, UR5, 0x3fff, URZ, 0xc0, !UPT ;  /* 0x00003fff05057892 */ /* 0x000fc4000f8ec0ff */
[----:B------:R-:W-:Y:S02]  /*3900*/  USHF.R.S32.HI UR33, URZ, 0x6, UR33 ;  /* 0x00000006ff217899 */ /* 0x000fe40008011421 */
[----:B------:R-:W-:Y:S02]  /*3910*/  ULOP3.LUT UR30, UR4, 0x3fff, URZ, 0xc0, !UPT ;  /* 0x00003fff041e7892 */ /* 0x000fe4000f8ec0ff */
[----:B------:R-:W-:Y:S01]  /*3920*/  UISETP.LT.AND UP0, UPT, UR33, 0x1, UPT ;  /* 0x000000012100788c */ /* 0x000fe2000bf01270 */
[----:B------:R-:W-:Y:S01]  /*3930*/  UMOV UR40, 0x0 ;  /* 0x0000000000287882 */ /* 0x000fe20000000000 */
[----:B------:R-:W-:Y:S01]  /*3940*/  UMOV UR41, 0x8200010 ;  /* 0x0820001000297882 */ /* 0x000fe20000000000 */
[----:B------:R-:W-:Y:S02]  /*3950*/  ULOP3.LUT UR29, UR5, 0x10000, URZ, 0xfc, !UPT ;  /* 0x00010000051d7892 */ /* 0x000fe4000f8efcff */
[----:B------:R-:W-:Y:S02]  /*3960*/  ULOP3.LUT UR30, UR30, 0x10000, URZ, 0xfc, !UPT ;  /* 0x000100001e1e7892 */ /* 0x000fe4000f8efcff */
[----:B------:R-:W-:Y:S01]  /*3970*/  USEL UR43, UR33, 0x1, !UP0 ;  /* 0x00000001212b7887 */ /* 0x000fe2000c000000 */
[----:B------:R-:W-:Y:S01]  /*3980*/  UMOV UR38, 0x0 ;  /* 0x0000000000267882 */ /* 0x000fe20000000000 */
[----:B------:R-:W-:Y:S01]  /*3990*/  UMOV UR39, 0x8200010 ;  /* 0x0820001000277882 */ /* 0x000fe20000000000 */
[----:B------:R-:W-:Y:S01]  /*39a0*/  UMOV UR36, 0x0 ;  /* 0x0000000000247882 */ /* 0x000fe20000000000 */
[----:B------:R-:W-:Y:S01]  /*39b0*/  UMOV UR37, 0x8200010 ;  /* 0x0820001000257882 */ /* 0x000fe20000000000 */
[----:B------:R-:W-:Y:S01]  /*39c0*/  UMOV UR34, 0x0 ;  /* 0x0000000000227882 */ /* 0x000fe20000000000 */
[----:B------:R-:W-:Y:S01]  /*39d0*/  UMOV UR35, 0x8200010 ;  /* 0x0820001000237882 */ /* 0x000fe20000000000 */
[----:B--2---:R-:W-:-:S15]  /*39e0*/  R2UR UR44, R0 ;  /* 0x00000000002c72ca */ /* 0x004fde00000e0000 */
.L_x_77:
[C---:B------:R-:W-:Y:S02]  /*39f0*/  LEA R0, R8.reuse, UR26, 0x3 ;  /* 0x0000001a08007c11 */ /* 0x040fe4000f8e18ff */
[----:B------:R-:W-:Y:S02]  /*3a00*/  SHF.L.U32 R4, R3, 0x1f, RZ ;  /* 0x0000001f03047819 */ /* 0x000fe400000006ff */
[----:B------:R-:W-:Y:S02]  /*3a10*/  LEA R5, R8, UR26, 0x4 ;  /* 0x0000001a08057c11 */ /* 0x000fe4000f8e20ff */
[----:B------:R-:W1:Y:S02]  /*3a20*/  SYNCS.PHASECHK.TRANS64.TRYWAIT P0, [R0+URZ+0xc0], R4 ;  /* 0x0000c004000075a7 */ /* 0x000e6400080011ff */
[----:B-1-3--:R-:W-:Y:S05]  /*3a30*/  @!P0 BRA `(.L_x_70) ;  /* 0x0000005c00248947 */ /* 0x00afea0003800000 */
.L_x_176:
[----:B-1----:R-:W1:Y:S01]  /*3a40*/  LDS.128 R4, [R5+0x150] ;  /* 0x0001500005047984 */ /* 0x002e620000000c00 */
[----:B------:R-:W-:Y:S02]  /*3a50*/  VIADD R0, R0, 0xd0 ;  /* 0x000000d000007836 */ /* 0x000fe40000000000 */
[----:B------:R-:W-:Y:S01]  /*3a60*/  VIADD R8, R8, 0x1 ;  /* 0x0000000108087836 */ /* 0x000fe20000000000 */
[----:B------:R-:W-:Y:S01]  /*3a70*/  @!PT LDS RZ, [RZ] ;  /* 0x00000000fffff984 */ /* 0x000fe20000000800 */
[----:B------:R-:W-:Y:S01]  /*3a80*/  @!PT LDS RZ, [RZ] ;  /* 0x00000000fffff984 */ /* 0x000fe20000000800 */
[----:B------:R-:W-:Y:S01]  /*3a90*/  @!PT LDS RZ, [RZ] ;  /* 0x00000000fffff984 */ /* 0x000fe20000000800 */
[----:B------:R-:W-:Y:S01]  /*3aa0*/  @!PT LDS RZ, [RZ] ;  /* 0x00000000fffff984 */ /* 0x000fe20000000800 */
[----:B------:R2:W-:Y:S06]  /*3ab0*/  MEMBAR.ALL.CTA ;  /* 0x0000000000007992 */ /* 0x0005ec0000008000 */
[----:B--2---:R-:W2:Y:S01]  /*3ac0*/  FENCE.VIEW.ASYNC.S ;  /* 0x00000000000073c6 */ /* 0x004ea20000000000 */
[----:B------:R-:W-:-:S04]  /*3ad0*/  PRMT R0, RZ, 0x654, R0 ;  /* 0x00000654ff007816 */ /* 0x000fc80000000000 */
[----:B--2---:R2:W-:Y:S01]  /*3ae0*/  SYNCS.ARRIVE.TRANS64.RED.A1T0 RZ, [R0+URZ], RZ ;  /* 0x000000ff00ff79a7 */ /* 0x0045e200081004ff */
[----:B-1----:R-:W-:Y:S01]  /*3af0*/  LOP3.LUT P1, RZ, R6, 0x1, RZ, 0xc0, !PT ;  /* 0x0000000106ff7812 */ /* 0x002fe2000782c0ff */
[----:B--2---:R-:W-:-:S12]  /*3b00*/  BRA.U UP3, `(.L_x_71) ;  /* 0x0000000503087547 */ /* 0x004fd8000b800000 */
[----:B------:R-:W1:Y:S01]  /*3b10*/  LDCU UR4, c[0x0][0x38c] ;  /* 0x00007180ff0477ac */ /* 0x000e620008000800 */
[----:B------:R-:W-:Y:S02]  /*3b20*/  PLOP3.LUT P2, PT, PT, PT, PT, 0x80, 0x8 ;  /* 0x000000000008781c */ /* 0x000fe40003f4f070 */
[----:B------:R-:W-:Y:S01]  /*3b30*/  SHF.L.U32 R4, R9, 0x1f, RZ ;  /* 0x0000001f09047819 */ /* 0x000fe200000006ff */
[----:B------:R-:W-:Y:S02]  /*3b40*/  ULEA UR31, UR32, UR26, 0x3 ;  /* 0x0000001a201f7291 */ /* 0x000fe4000f8e18ff */
[----:B------:R-:W-:Y:S02]  /*3b50*/  ULEA UR11, UR32, UR44, 0x6 ;  /* 0x0000002c200b7291 */ /* 0x000fe4000f8e30ff */
[----:B-1----:R-:W-:-:S06]  /*3b60*/  UISETP.GE.AND UP0, UPT, UR4, 0x1, UPT ;  /* 0x000000010400788c */ /* 0x002fcc000bf06270 */
[----:B------:R-:W-:-:S05]  /*3b70*/  PLOP3.LUT P0, PT, PT, PT, UP0, 0x80, 0x8 ;  /* 0x000000000008781c */ /* 0x000fca0003f0f008 */
[----:B------:R-:W-:-:S08]  /*3b80*/  @UP0 ULEA UR4, UR23, UR26, 0x3 ;  /* 0x0000001a17040291 */ /* 0x000fd0000f8e18ff */
[----:B------:R-:W-:-:S04]  /*3b90*/  @P0 SHF.L.U32 R0, R2, 0x1f, RZ ;  /* 0x0000001f02000819 */ /* 0x000fc800000006ff */
[----:B------:R1:W2:Y:S01]  /*3ba0*/  @P0 SYNCS.PHASECHK.TRANS64.TRYWAIT P2, [UR4], R0 ;  /* 0x00000000ff0005a7 */ /* 0x0002a20008041104 */
[----:B------:R-:W3:Y:S02]  /*3bb0*/  SYNCS.PHASECHK.TRANS64.TRYWAIT P0, [UR31+0x100], R4 ;  /* 0x00010004ff0075a7 */ /* 0x000ee4000800111f */
[----:B-123--:R-:W-:Y:S05]  /*3bc0*/  @!P0 BRA `(.L_x_72) ;  /* 0x0000005800d48947 */ /* 0x00efea0003800000 */
.L_x_178:
[----:B------:R-:W-:Y:S01]  /*3bd0*/  UMOV UR27, UR22 ;  /* 0x00000016001b7c82 */ /* 0x000fe20008000000 */
[----:B------:R-:W-:Y:S05]  /*3be0*/  BRA.U !UP0, `(.L_x_73) ;  /* 0x0000000108c07547 */ /* 0x000fea000b800000 */
[----:B------:R-:W-:Y:S02]  /*3bf0*/  UIADD3 UR27, UPT, UPT, UR43, UR22, URZ ;  /* 0x000000162b1b7290 */ /* 0x000fe4000fffe0ff */
[----:B------:R-:W-:Y:S01]  /*3c00*/  UPLOP3.LUT UP2, UPT, UPT, UPT, UPT, 0x40, 0x4 ;  /* 0x000000000004789c */ /* 0x000fe20003f4e870 */
[----:B------:R-:W-:Y:S01]  /*3c10*/  UMOV UR24, UR33 ;  /* 0x0000002100187c82 */ /* 0x000fe20008000000 */
[----:B------:R-:W-:-:S09]  /*3c20*/  UMOV UR10, UR23 ;  /* 0x00000017000a7c82 */ /* 0x000fd20008000000 */
.L_x_76:
[----:B--2---:R-:W-:Y:S01]  /*3c30*/  ULEA UR5, UR10, UR26, 0x3 ;  /* 0x0000001a0a057291 */ /* 0x004fe2000f8e18ff */
[----:B---3--:R-:W-:Y:S11]  /*3c40*/  @P2 BRA `(.L_x_74) ;  /* 0x00000000000c2947 */ /* 0x008ff60003800000 */
[----:B-1----:R-:W-:Y:S04]  /*3c50*/  SHF.L.U32 R4, R2, 0x1f, RZ ;  /* 0x0000001f02047819 */ /* 0x002fe800000006ff */
[----:B------:R-:W1:Y:S02]  /*3c60*/  SYNCS.PHASECHK.TRANS64.TRYWAIT P0, [UR5], R4 ;  /* 0x00000004ff0075a7 */ /* 0x000e640008001105 */
[----:B-1----:R-:W-:Y:S05]  /*3c70*/  @!P0 BRA `(.L_x_75) ;  /* 0x0000005800c08947 */ /* 0x002fea0003800000 */
.L_x_74:
[----:B------:R-:W-:Y:S01]  /*3c80*/  UISETP.NE.AND UP0, UPT, UR24, 0x1, UPT ;  /* 0x000000011800788c */ /* 0x000fe2000bf05270 */
[----:B------:R-:W-:Y:S01]  /*3c90*/  PLOP3.LUT P2, PT, PT, PT, PT, 0x80, 0x8 ;  /* 0x000000000008781c */ /* 0x000fe20003f4f070 */
[----:B------:R-:W-:Y:S02]  /*3ca0*/  UIADD3 UR4, UPT, UPT, UR10, 0x1, URZ ;  /* 0x000000010a047890 */ /* 0x000fe4000fffe0ff */
[----:B------:R-:W-:Y:S02]  /*3cb0*/  UIADD3 UR25, UPT, UPT, UR5, 0x38, URZ ;  /* 0x0000003805197890 */ /* 0x000fe4000fffe0ff */
[----:B------:R-:W-:Y:S01]  /*3cc0*/  UISETP.NE.AND UP1, UPT, UR4, 0x7, UPT ;  /* 0x000000070400788c */ /* 0x000fe2000bf25270 */
[----:B------:R-:W-:Y:S01]  /*3cd0*/  PLOP3.LUT P0, PT, PT, PT, UP0, 0x80, 0x8 ;  /* 0x000000000008781c */ /* 0x000fe20003f0f008 */
[----:B------:R-:W-:Y:S02]  /*3ce0*/  UIADD3 UR22, UPT, UPT, UR22, 0x1, URZ ;  /* 0x0000000116167890 */ /* 0x000fe4000fffe0ff */
[----:B------:R-:W-:Y:S02]  /*3cf0*/  USEL UR6, URZ, 0x1, UP1 ;  /* 0x00000001ff067887 */ /* 0x000fe40008800000 */
[----:B------:R-:W-:Y:S02]  /*3d00*/  USEL UR23, UR4, URZ, UP1 ;  /* 0x000000ff04177287 */ /* 0x000fe40008800000 */
[----:B------:R-:W-:Y:S02]  /*3d10*/  UIADD3 UR24, UPT, UPT, UR24, -0x1, URZ ;  /* 0xffffffff18187890 */ /* 0x000fe4000fffe0ff */
[----:B------:R-:W-:Y:S01]  /*3d20*/  @UP0 ULEA UR4, UR23, UR26, 0x3 ;  /* 0x0000001a17040291 */ /* 0x000fe2000f8e18ff */
[----:B------:R-:W-:Y:S01]  /*3d30*/  LOP3.LUT R2, R2, UR6, RZ, 0x3c, !PT ;  /* 0x0000000602027c12 */ /* 0x000fe2000f8e3cff */
[----:B------:R-:W-:Y:S02]  /*3d40*/  ULEA UR6, UR10, UR30, 0x9 ;  /* 0x0000001e0a067291 */ /* 0x000fe4000f8e48ff */
[----:B------:R-:W-:Y:S01]  /*3d50*/  UISETP.NE.AND UP0, UPT, UR22, UR27, UPT ;  /* 0x0000001b1600728c */ /* 0x000fe2000bf05270 */
[----:B-1----:R-:W-:Y:S01]  /*3d60*/  @P0 SHF.L.U32 R0, R2, 0x1f, RZ ;  /* 0x0000001f02000819 */ /* 0x002fe200000006ff */
[----:B------:R-:W-:Y:S02]  /*3d70*/  UIADD3 UR20, UPT, UPT, UR6, 0x2, URZ ;  /* 0x0000000206147890 */ /* 0x000fe4000fffe0ff */
[----:B------:R-:W-:Y:S01]  /*3d80*/  UIADD3 UR16, UPT, UPT, UR6, 0x4, URZ ;  /* 0x0000000406107890 */ /* 0x000fe2000fffe0ff */
[----:B------:R2:W3:Y:S01]  /*3d90*/  @P0 SYNCS.PHASECHK.TRANS64.TRYWAIT P2, [UR4], R0 ;  /* 0x00000000ff0005a7 */ /* 0x0004e20008041104 */
[----:B------:R-:W-:Y:S02]  /*3da0*/  ULEA UR4, UR10, UR29, 0x9 ;  /* 0x0000001d0a047291 */ /* 0x000fe4000f8e48ff */
[----:B------:R-:W-:Y:S02]  /*3db0*/  UIADD3 UR12, UPT, UPT, UR6, 0x6, URZ ;  /* 0x00000006060c7890 */ /* 0x000fe4000fffe0ff */
[----:B------:R-:W-:Y:S02]  /*3dc0*/  UIADD3 UR18, UPT, UPT, UR4, 0x2, URZ ;  /* 0x0000000204127890 */ /* 0x000fe4000fffe0ff */
[----:B------:R-:W-:Y:S02]  /*3dd0*/  UIADD3 UR14, UPT, UPT, UR4, 0x4, URZ ;  /* 0x00000004040e7890 */ /* 0x000fe4000fffe0ff */
[----:B------:R-:W-:Y:S01]  /*3de0*/  UIADD3 UR8, UPT, UPT, UR4, 0x6, URZ ;  /* 0x0000000604087890 */ /* 0x000fe2000fffe0ff */
[----:B------:R-:W-:Y:S01]  /*3df0*/  UMOV UR7, 0x40004040 ;  /* 0x4000404000077882 */ /* 0x000fe20000000000 */
[----:B------:R-:W-:Y:S01]  /*3e00*/  UMOV UR5, 0x40004040 ;  /* 0x4000404000057882 */ /* 0x000fe20000000000 */
[----:B------:R-:W-:Y:S01]  /*3e10*/  UMOV UR21, 0x40004040 ;  /* 0x4000404000157882 */ /* 0x000fe20000000000 */
[----:B------:R2:W-:Y:S01]  /*3e20*/  UTCHMMA.2CTA gdesc[UR4], gdesc[UR6], tmem[UR11], tmem[UR40], idesc[UR41], UP2 ;  /* 0x00ff2806040075ea */ /* 0x0005e2000920000b */
[----:B------:R-:W-:Y:S01]  /*3e30*/  UPLOP3.LUT UP2, UPT, UPT, UPT, UPT, 0x80, 0x8 ;  /* 0x000000000008789c */ /* 0x000fe20003f4f070 */
[----:B------:R-:W-:Y:S01]  /*3e40*/  UMOV UR19, 0x40004040 ;  /* 0x4000404000137882 */ /* 0x000fe20000000000 */
[----:B------:R-:W-:Y:S01]  /*3e50*/  UMOV UR17, 0x40004040 ;  /* 0x4000404000117882 */ /* 0x000fe20000000000 */
[----:B------:R2:W-:Y:S01]  /*3e60*/  UTCHMMA.2CTA gdesc[UR18], gdesc[UR20], tmem[UR11], tmem[UR38], idesc[UR39], UPT ;  /* 0x00ff2614120075ea */ /* 0x0005e2000ba0000b */
[----:B------:R-:W-:Y:S01]  /*3e70*/  UMOV UR15, 0x40004040 ;  /* 0x40004040000f7882 */ /* 0x000fe20000000000 */
[----:B------:R-:W-:Y:S01]  /*3e80*/  UMOV UR13, 0x40004040 ;  /* 0x40004040000d7882 */ /* 0x000fe20000000000 */
[----:B------:R-:W-:Y:S01]  /*3e90*/  UMOV UR9, 0x40004040 ;  /* 0x4000404000097882 */ /* 0x000fe20000000000 */
[----:B------:R2:W-:Y:S01]  /*3ea0*/  UTCHMMA.2CTA gdesc[UR14], gdesc[UR16], tmem[UR11], tmem[UR36], idesc[UR37], UPT ;  /* 0x00ff24100e0075ea */ /* 0x0005e2000ba0000b */
[----:B------:R2:W-:Y:S01]  /*3eb0*/  UTCHMMA.2CTA gdesc[UR8], gdesc[UR12], tmem[UR11], tmem[UR34], idesc[UR35], UPT ;  /* 0x00ff220c080075ea */ /* 0x0005e2000ba0000b */
[----:B------:R2:W-:Y:S01]  /*3ec0*/  UTCBAR.2CTA.MULTICAST [UR25], URZ, UR28 ;  /* 0x000000ff190073e9 */ /* 0x0005e2000820081c */
[----:B------:R-:W-:Y:S01]  /*3ed0*/  UMOV UR10, UR23 ;  /* 0x00000017000a7c82 */ /* 0x000fe20008000000 */
[----:B------:R-:W-:Y:S05]  /*3ee0*/  BRA.U UP0, `(.L_x_76) ;  /* 0xfffffffd00507547 */ /* 0x000fea000b83ffff */
.L_x_73:
[----:B--2---:R-:W-:Y:S01]  /*3ef0*/  UIADD3 UR4, UPT, UPT, UR31, 0xe0, URZ ;  /* 0x000000e01f047890 */ /* 0x004fe2000fffe0ff */
[----:B------:R-:W-:-:S08]  /*3f00*/  UMOV UR22, UR27 ;  /* 0x0000001b00167c82 */ /* 0x000fd00008000000 */
[----:B------:R2:W-:Y:S01]  /*3f10*/  UTCBAR.2CTA.MULTICAST [UR4], URZ, UR42 ;  /* 0x000000ff040073e9 */ /* 0x0005e2000820082a */
[----:B------:R-:W-:Y:S02]  /*3f20*/  NOP ;  /* 0x0000000000007918 */ /* 0x000fe40000000000 */
.L_x_71:
[----:B--2---:R-:W-:Y:S01]  /*3f30*/  UIADD3 UR4, UPT, UPT, UR32, 0x1, URZ ;  /* 0x0000000120047890 */ /* 0x004fe2000fffe0ff */
[----:B------:R-:W-:-:S03]  /*3f40*/  ISETP.NE.AND P0, PT, R8, 0x2, PT ;  /* 0x000000020800780c */ /* 0x000fc60003f05270 */
[----:B------:R-:W-:Y:S01]  /*3f50*/  UISETP.NE.AND UP0, UPT, UR4, 0x4, UPT ;  /* 0x000000040400788c */ /* 0x000fe2000bf05270 */
[----:B-1----:R-:W-:Y:S02]  /*3f60*/  SEL R0, RZ, 0x1, P0 ;  /* 0x00000001ff007807 */ /* 0x002fe40000000000 */
[----:B------:R-:W-:Y:S01]  /*3f70*/  SEL R8, R8, RZ, P0 ;  /* 0x000000ff08087207 */ /* 0x000fe20000000000 */
[----:B------:R-:W-:Y:S01]  /*3f80*/  USEL UR5, URZ, 0x1, UP0 ;  /* 0x00000001ff057887 */ /* 0x000fe20008000000 */
[----:B------:R-:W-:Y:S01]  /*3f90*/  LOP3.LUT R3, R3, R0, RZ, 0x3c, !PT ;  /* 0x0000000003037212 */ /* 0x000fe200078e3cff */
[----:B------:R-:W-:-:S04]  /*3fa0*/  USEL UR32, UR4, URZ, UP0 ;  /* 0x000000ff04207287 */ /* 0x000fc80008000000 */
[----:B------:R-:W-:Y:S01]  /*3fb0*/  LOP3.LUT R9, R9, UR5, RZ, 0x3c, !PT ;  /* 0x0000000509097c12 */ /* 0x000fe2000f8e3cff */
[----:B------:R-:W-:Y:S07]  /*3fc0*/  @P1 BRA `(.L_x_77) ;  /* 0xfffffff800881947 */ /* 0x000fee000383ffff */
[----:B------:R-:W1:Y:S01]  /*3fd0*/  S2UR UR8, SR_CgaCtaId ;  /* 0x00000000000879c3 */ /* 0x000e620000008800 */
[----:B------:R-:W-:Y:S01]  /*3fe0*/  ELECT P0, URZ, PT ;  /* 0x0000000000ff782f */ /* 0x000fe20003800000 */
[----:B------:R-:W-:Y:S01]  /*3ff0*/  HFMA2 R0, -RZ, RZ, 0, 5.9604644775390625e-08 ;  /* 0x00000001ff007431 */ /* 0x000fe200000001ff */
[----:B------:R-:W-:-:S05]  /*4000*/  UMOV UR4, 0x40 ;  /* 0x0000004000047882 */ /* 0x000fca0000000000 */
[----:B------:R-:W-:Y:S01]  /*4010*/  UVIRTCOUNT.DEALLOC.SMPOOL 0x80 ;  /* 0x000000800000784c */ /* 0x000fe20000000000 */
[----:B------:R-:W-:Y:S02]  /*4020*/  UISETP.NE.AND UP1, UPT, UR48, URZ, UPT ;  /* 0x000000ff3000728c */ /* 0x000fe4000bf25270 */
[----:B-1----:R-:W-:-:S09]  /*4030*/  ULEA UR8, UR8, UR4, 0x18 ;  /* 0x0000000408087291 */ /* 0x002fd2000f8ec0ff */
[----:B------:R1:W-:Y:S01]  /*4040*/  @P0 STS.U8 [UR8+0x1c], R0 ;  /* 0x00001c00ff000988 */ /* 0x0003e20008000008 */
[----:B------:R-:W-:Y:S05]  /*4050*/  BRA.U UP1, `(.L_x_78) ;  /* 0x0000000101a07547 */ /* 0x000fea000b800000 */
[----:B------:R-:W-:Y:S01]  /*4060*/  UIADD3 UR7, UPT, UPT, UR26, 0x100, URZ ;  /* 0x000001001a077890 */ /* 0x000fe2000fffe0ff */
[----:B------:R-:W-:-:S03]  /*4070*/  SHF.L.U32 R2, R9, 0x1f, RZ ;  /* 0x0000001f09027819 */ /* 0x000fc600000006ff */
[----:B------:R-:W-:-:S09]  /*4080*/  ULEA UR4, UR32, UR7, 0x3 ;  /* 0x0000000720047291 */ /* 0x000fd2000f8e18ff */
[----:B------:R-:W2:Y:S02]  /*4090*/  SYNCS.PHASECHK.TRANS64.TRYWAIT P0, [UR4], R2 ;  /* 0x00000002ff0075a7 */ /* 0x000ea40008001104 */
[----:B--2---:R-:W-:Y:S05]  /*40a0*/  @!P0 BRA `(.L_x_79) ;  /* 0x0000005400cc8947 */ /* 0x004fea0003800000 */
.L_x_181:
        /* <DEDUP_REMOVED lines=9> */
.L_x_183:
        /* <DEDUP_REMOVED lines=9> */
.L_x_185:
[----:B------:R-:W-:-:S04]  /*41d0*/  UIADD3 UR4, UPT, UPT, UR4, 0x1, URZ ;  /* 0x0000000104047890 */ /* 0x000fc8000fffe0ff */
[----:B------:R-:W-:-:S04]  /*41e0*/  UISETP.NE.AND UP0, UPT, UR4, 0x4, UPT ;  /* 0x000000040400788c */ /* 0x000fc8000bf05270 */
[----:B------:R-:W-:Y:S02]  /*41f0*/  USEL UR5, URZ, 0x1, UP0 ;  /* 0x00000001ff057887 */ /* 0x000fe40008000000 */
[----:B------:R-:W-:-:S04]  /*4200*/  USEL UR4, UR4, URZ, UP0 ;  /* 0x000000ff04047287 */ /* 0x000fc80008000000 */
[----:B------:R-:W-:Y:S01]  /*4210*/  ULEA UR4, UR4, UR7, 0x3 ;  /* 0x0000000704047291 */ /* 0x000fe2000f8e18ff */
[----:B------:R-:W-:-:S04]  /*4220*/  LOP3.LUT R2, R2, UR5, RZ, 0x3c, !PT ;  /* 0x0000000502027c12 */ /* 0x000fc8000f8e3cff */
[----:B------:R-:W-:Y:S01]  /*4230*/  SHF.L.U32 R2, R2, 0x1f, RZ ;  /* 0x0000001f02027819 */ /* 0x000fe200000006ff */
[----:B-1----:R-:W-:-:S04]  /*4240*/  IMAD.U32 R0, RZ, RZ, UR4 ;  /* 0x00000004ff007e24 */ /* 0x002fc8000f8e00ff */
[----:B------:R1:W2:Y:S03]  /*4250*/  SYNCS.PHASECHK.TRANS64.TRYWAIT P0, [R0+URZ], R2 ;  /* 0x00000002000075a7 */ /* 0x0002a600080011ff */
[----:B--2---:R-:W-:Y:S05]  /*4260*/  @!P0 NANOSLEEP.SYNCS 0x989680 ;  /* 0x009896800000895d */ /* 0x004fea0003900000 */
[----:B------:R-:W2:Y:S02]  /*4270*/  @!P0 SYNCS.PHASECHK.TRANS64 P0, [R0+URZ], R2 ;  /* 0x00000002000085a7 */ /* 0x000ea400080010ff */
[----:B--2---:R-:W-:Y:S05]  /*4280*/  @P0 BRA `(.L_x_82) ;  /* 0x0000000000200947 */ /* 0x004fea0003800000 */
.L_x_83:
[----:B--2---:R2:W4:Y:S02]  /*4290*/  SYNCS.PHASECHK.TRANS64.TRYWAIT P0, [R0+URZ], R2 ;  /* 0x00000002000075a7 */ /* 0x00452400080011ff */
[----:B----4-:R-:W-:Y:S05]  /*42a0*/  @!P0 NANOSLEEP.SYNCS 0x989680 ;  /* 0x009896800000895d */ /* 0x010fea0003900000 */
[----:B------:R-:W4:Y:S02]  /*42b0*/  @!P0 SYNCS.PHASECHK.TRANS64 P0, [R0+URZ], R2 ;  /* 0x00000002000085a7 */ /* 0x000f2400080010ff */
[----:B----4-:R-:W-:Y:S05]  /*42c0*/  @!P0 BRA `(.L_x_83) ;  /* 0xfffffffc00f08947 */ /* 0x010fea000383ffff */
[----:B------:R-:W-:Y:S05]  /*42d0*/  BRA `(.L_x_82) ;  /* 0x00000000000c7947 */ /* 0x000fea0003800000 */
.L_x_78:
[----:B------:R-:W-:-:S04]  /*42e0*/  UIADD3 UR4, UPT, UPT, UR26, 0x140, URZ ;  /* 0x000001401a047890 */ /* 0x000fc8000fffe0ff */
[----:B------:R-:W-:-:S09]  /*42f0*/  UPRMT UR4, UR49, 0x654, UR4 ;  /* 0x0000065431047896 */ /* 0x000fd20008000004 */
[----:B------:R-:W-:Y:S03]  /*4300*/  SYNCS.ARRIVE.TRANS64.RED.A1T0 RZ, [UR4], RZ ;  /* 0x000000ffffff79a7 */ /* 0x000fe60008100404 */
.L_x_82:
[----:B-12---:R-:W-:Y:S01]  /*4310*/  SHF.L.U32 R2, RZ, 0x1f, RZ ;  /* 0x0000001fff027819 */ /* 0x006fe200000006ff */
[----:B------:R-:W-:Y:S01]  /*4320*/  UIADD3 UR4, UPT, UPT, UR26, 0x140, URZ ;  /* 0x000001401a047890 */ /* 0x000fe2000fffe0ff */
[----:B------:R-:W-:Y:S02]  /*4330*/  PLOP3.LUT P0, PT, PT, PT, UP1, 0x80, 0x8 ;  /* 0x000000000008781c */ /* 0x000fe40003f0f018 */
[----:B------:R-:W1:Y:S02]  /*4340*/  SYNCS.PHASECHK.TRANS64.TRYWAIT P1, [UR26+0x140], R2 ;  /* 0x00014002ff0075a7 */ /* 0x000e64000802111a */
[----:B-1----:R-:W-:Y:S09]  /*4350*/  @!P1 BRA `(.L_x_84) ;  /* 0x0000005400689947 */ /* 0x002ff20003800000 */
.L_x_187:
[----:B------:R-:W-:Y:S01]  /*4360*/  @!UP1 UPRMT UR4, UR49, 0x654, UR4 ;  /* 0x0000065431049896 */ /* 0x000fe20008000004 */
[----:B------:R-:W-:Y:S01]  /*4370*/  UMOV UR5, 0xffff ;  /* 0x0000ffff00057882 */ /* 0x000fe20000000000 */
[----:B------:R-:W-:-:S07]  /*4380*/  UMOV UR6, 0x1 ;  /* 0x0000000100067882 */ /* 0x000fce0000000000 */
[----:B------:R-:W-:Y:S01]  /*4390*/  @!P0 SYNCS.ARRIVE.TRANS64.RED.A1T0 RZ, [UR4], RZ ;  /* 0x000000ffffff89a7 */ /* 0x000fe20008100404 */
[----:B------:R-:W-:Y:S01]  /*43a0*/  NOP ;  /* 0x0000000000007918 */ /* 0x000fe20000000000 */
[----:B-1----:R-:W1:Y:S01]  /*43b0*/  LDS R0, [UR8+0x14] ;  /* 0x00001408ff007984 */ /* 0x002e620008000800 */
[----:B------:R-:W-:-:S04]  /*43c0*/  ULOP3.LUT UR4, UR44, 0xffff, URZ, 0xc0, !UPT ;  /* 0x0000ffff2c047892 */ /* 0x000fc8000f8ec0ff */
[----:B------:R-:W-:-:S04]  /*43d0*/  USHF.R.U32.HI UR4, URZ, 0x5, UR4 ;  /* 0x00000005ff047899 */ /* 0x000fc80008011604 */
[----:B------:R-:W-:Y:S02]  /*43e0*/  USHF.L.U32 UR5, UR5, UR4, URZ ;  /* 0x0000000405057299 */ /* 0x000fe400080006ff */
[----:B------:R-:W-:-:S04]  /*43f0*/  USHF.L.U32 UR4, UR6, UR4, URZ ;  /* 0x0000000406047299 */ /* 0x000fc800080006ff */
[----:B-1----:R-:W-:-:S04]  /*4400*/  LOP3.LUT R0, R0, UR5, RZ, 0xc0, !PT ;  /* 0x0000000500007c12 */ /* 0x002fc8000f8ec0ff */
[----:B------:R-:W-:-:S13]  /*4410*/  ISETP.NE.AND P0, PT, R0, UR5, PT ;  /* 0x0000000500007c0c */ /* 0x000fda000bf05270 */
[----:B------:R-:W-:Y:S05]  /*4420*/  @P0 BRA `(.L_x_85) ;  /* 0x0000000000580947 */ /* 0x000fea0003800000 */
[----:B------:R-:W1:Y:S02]  /*4430*/  LDS R0, [UR8+0x18] ;  /* 0x00001808ff007984 */ /* 0x000e640008000800 */
[----:B-1----:R-:W-:-:S04]  /*4440*/  LOP3.LUT R0, R0, UR4, RZ, 0xc0, !PT ;  /* 0x0000000400007c12 */ /* 0x002fc8000f8ec0ff */
[----:B------:R-:W-:-:S13]  /*4450*/  ISETP.NE.AND P0, PT, R0, UR4, PT ;  /* 0x0000000400007c0c */ /* 0x000fda000bf05270 */
[----:B------:R-:W-:Y:S05]  /*4460*/  @P0 BRA `(.L_x_86) ;  /* 0x00000000003c0947 */ /* 0x000fea0003800000 */
[----:B------:R-:W1:Y:S01]  /*4470*/  S2R R2, SR_LANEID ;  /* 0x0000000000027919 */ /* 0x000e620000000000 */
[----:B------:R-:W-:-:S06]  /*4480*/  ULOP3.LUT UR5, URZ, UR5, URZ, 0x33, !UPT ;  /* 0x00000005ff057292 */ /* 0x000fcc000f8e33ff */
[----:B------:R-:W-:-:S04]  /*4490*/  IMAD.U32 R0, RZ, RZ, UR5 ;  /* 0x00000005ff007e24 */ /* 0x000fc8000f8e00ff */
[----:B------:R2:W4:Y:S02]  /*44a0*/  REDUX UR7, R0 ;  /* 0x00000000000773c4 */ /* 0x0005240000000000 */
[----:B------:R1:W-:Y:S01]  /*44b0*/  UTCATOMSWS.AND URZ, UR5 ;  /* 0x0000000500ff79e3 */ /* 0x0003e20008000000 */
[----:B--2---:R-:W-:Y:S01]  /*44c0*/  LOP3.LUT R0, RZ, UR4, RZ, 0x33, !PT ;  /* 0x00000004ff007c12 */ /* 0x004fe2000f8e33ff */
[----:B------:R-:W-:Y:S02]  /*44d0*/  VOTEU.ANY UR4, UPT, PT ;  /* 0x0000000000047886 */ /* 0x000fe400038e0100 */
[----:B------:R-:W-:Y:S02]  /*44e0*/  UFLO.U32 UR4, UR4 ;  /* 0x00000004000472bd */ /* 0x000fe400080e0000 */
[----:B------:R-:W2:Y:S04]  /*44f0*/  REDUX UR6, R0 ;  /* 0x00000000000673c4 */ /* 0x000ea80000000000 */
[----:B-1----:R-:W-:-:S02]  /*4500*/  ISETP.EQ.U32.AND P0, PT, R2, UR4, PT ;  /* 0x0000000402007c0c */ /* 0x002fc4000bf02070 */
[----:B----4-:R-:W-:-:S11]  /*4510*/  MOV R2, UR7 ;  /* 0x0000000700027c02 */ /* 0x010fd60008000f00 */
[----:B------:R1:W-:Y:S01]  /*4520*/  @P0 ATOMS.AND RZ, [UR8+0x14], R2 ;  /* 0x00001402ffff098c */ /* 0x0003e2000a800008 */
[----:B--2---:R-:W-:-:S05]  /*4530*/  IMAD.U32 R0, RZ, RZ, UR6 ;  /* 0x00000006ff007e24 */ /* 0x004fca000f8e00ff */
[----:B------:R1:W-:Y:S01]  /*4540*/  @P0 ATOMS.AND RZ, [UR8+0x18], R0 ;  /* 0x00001800ffff098c */ /* 0x0003e2000a800008 */
[----:B------:R-:W-:Y:S05]  /*4550*/  BRA `(.L_x_87) ;  /* 0x0000000000147947 */ /* 0x000fea0003800000 */
.L_x_86:
[----:B------:R-:W-:Y:S02]  /*4560*/  MOV R2, 0x4580 ;  /* 0x0000458000027802 */ /* 0x000fe40000000f00 */
[----:B---3-5:R-:W-:Y:S05]  /*4570*/  CALL.REL.NOINC `($__internal_0_$__cuda_sm10x_tcgen05_guardrail_trap_col_being_dealloced_not_returned_by_alloc) ;  /* 0x0000005800487944 */ /* 0x028fea0003c00000 */
[----:B------:R-:W-:Y:S05]  /*4580*/  BRA `(.L_x_87) ;  /* 0x0000000000087947 */ /* 0x000fea0003800000 */
.L_x_85:
[----:B------:R-:W-:Y:S02]  /*4590*/  MOV R2, 0x45b0 ;  /* 0x000045b000027802 */ /* 0x000fe40000000f00 */
[----:B---3-5:R-:W-:Y:S05]  /*45a0*/  CALL.REL.NOINC `($__internal_2_$__cuda_sm10x_tcgen05_guardrail_trap_unallocated_columns_being_dealloced) ;  /* 0x0000005800547944 */ /* 0x028fea0003c00000 */
.L_x_87:
[----:B------:R-:W-:Y:S01]  /*45b0*/  NOP ;  /* 0x0000000000007918 */ /* 0x000fe20000000000 */
[----:B------:R-:W-:Y:S05]  /*45c0*/  EXIT ;  /* 0x000000000000794d */ /* 0x000fea0003800000 */
.L_x_58:
[----:B------:R-:W-:-:S09]  /*45d0*/  UISETP.NE.OR UP0, UPT, UR18, 0x3, !UP4 ;  /* 0x000000031200788c */ /* 0x000fd2000e705670 */
[----:B------:R-:W-:Y:S05]  /*45e0*/  BRA.U UP0, `(.L_x_88) ;  /* 0x0000001100e87547 */ /* 0x000fea000b800000 */
[----:B------:R-:W2:Y:S01]  /*45f0*/  LDCU.64 UR4, c[0x0][0x888] ;  /* 0x00011100ff0477ac */ /* 0x000ea20008000a00 */
[----:B------:R-:W3:Y:S01]  /*4600*/  LDC.64 R12, c[0x0][0x348] ;  /* 0x0000d200ff0c7b82 */ /* 0x000ee20000000a00 */
[----:B------:R-:W-:Y:S02]  /*4610*/  HFMA2 R9, -RZ, RZ, 0, 0 ;  /* 0x00000000ff097431 */ /* 0x000fe400000001ff */
[----:B------:R-:W-:Y:S01]  /*4620*/  IMAD.MOV.U32 R11, RZ, RZ, 0x1 ;  /* 0x00000001ff0b7424 */ /* 0x000fe200078e00ff */
[----:B------:R-:W4:Y:S01]  /*4630*/  LDCU UR46, c[0x0][0x370] ;  /* 0x00006e00ff2e77ac */ /* 0x000f220008000800 */
[----:B------:R-:W-:Y:S01]  /*4640*/  IMAD.MOV.U32 R10, RZ, RZ, RZ ;  /* 0x000000ffff0a7224 */ /* 0x000fe200078e00ff */
[----:B------:R-:W-:Y:S01]  /*4650*/  MOV R3, 0x1000 ;  /* 0x0000100000037802 */ /* 0x000fe20000000f00 */
[----:B------:R-:W4:Y:S01]  /*4660*/  LDCU.128 UR48, c[0x0][0xb10] ;  /* 0x00016200ff3077ac */ /* 0x000f220008000c00 */
[----:B------:R-:W1:Y:S01]  /*4670*/  LDCU UR37, c[0x0][0x374] ;  /* 0x00006e80ff2577ac */ /* 0x000e620008000800 */
[----:B------:R-:W1:Y:S01]  /*4680*/  LDCU.64 UR38, c[0x0][0x890] ;  /* 0x00011200ff2677ac */ /* 0x000e620008000a00 */
[----:B--2---:R-:W-:Y:S01]  /*4690*/  UISETP.NE.U32.AND UP0, UPT, UR4, URZ, UPT ;  /* 0x000000ff0400728c */ /* 0x004fe2000bf05070 */
[----:B------:R-:W2:Y:S01]  /*46a0*/  LDCU UR15, c[0x0][0xb0c] ;  /* 0x00016180ff0f77ac */ /* 0x000ea20008000800 */
[----:B------:R-:W3:Y:S01]  /*46b0*/  LDCU UR56, c[0x0][0xb20] ;  /* 0x00016400ff3877ac */ /* 0x000ee20008000800 */
[----:B------:R-:W3:Y:S01]  /*46c0*/  LDCU UR4, c[0x0][0xb30] ;  /* 0x00016600ff0477ac */ /* 0x000ee20008000800 */
[----:B------:R-:W-:Y:S01]  /*46d0*/  UMOV UR21, 0x400 ;  /* 0x0000040000157882 */ /* 0x000fe20000000000 */
[----:B----4-:R-:W-:-:S02]  /*46e0*/  UIMAD.WIDE.U32 UR6, UR46, UR48, URZ ;  /* 0x000000302e0672a5 */ /* 0x010fc4000f8e00ff */
[----:B-1----:R-:W-:Y:S02]  /*46f0*/  UIMAD.WIDE.U32 UR8, UR37, UR51, URZ ;  /* 0x00000033250872a5 */ /* 0x002fe4000f8e00ff */
[----:B------:R-:W-:Y:S02]  /*4700*/  ULEA UR21, UR47, UR21, 0x18 ;  /* 0x000000152f157291 */ /* 0x000fe4000f8ec0ff */
[----:B------:R-:W-:Y:S02]  /*4710*/  UISETP.NE.AND.EX UP6, UPT, UR5, URZ, UPT, UP0 ;  /* 0x000000ff0500728c */ /* 0x000fe4000bfc5300 */
[----:B------:R-:W-:Y:S02]  /*4720*/  UISETP.NE.AND UP0, UPT, UR45, 0x1, UPT ;  /* 0x000000012d00788c */ /* 0x000fe4000bf05270 */
[----:B------:R-:W-:Y:S02]  /*4730*/  UISETP.NE.U32.AND UP0, UPT, UR38, URZ, UPT ;  /* 0x000000ff2600728c */ /* 0x000fe4000bf05070 */
[----:B------:R-:W-:Y:S01]  /*4740*/  UIADD3 UR52, UPT, UPT, UR21, 0x88, URZ ;  /* 0x0000008815347890 */ /* 0x000fe2000fffe0ff */
[----:B------:R-:W-:Y:S01]  /*4750*/  UMOV UR6, UR7 ;  /* 0x0000000700067c82 */ /* 0x000fe20008000000 */
[----:B------:R-:W-:Y:S01]  /*4760*/  UMOV UR53, UR9 ;  /* 0x0000000900357c82 */ /* 0x000fe20008000000 */
[----:B------:R-:W-:-:S02]  /*4770*/  UISETP.GE.AND UP2, UPT, UR45, 0x1, UPT ;  /* 0x000000012d00788c */ /* 0x000fc4000bf46270 */
[----:B------:R-:W-:Y:S02]  /*4780*/  UISETP.NE.AND.EX UP5, UPT, UR39, URZ, UPT, UP0 ;  /* 0x000000ff2700728c */ /* 0x000fe4000bfa5300 */
[----:B------:R-:W-:Y:S01]  /*4790*/  UPLOP3.LUT UP3, UPT, UPT, UPT, UPT, 0x40, 0x4 ;  /* 0x000000000004789c */ /* 0x000fe20003f6e870 */
[----:B------:R-:W1:Y:S01]  /*47a0*/  LDCU.64 UR22, c[0x0][0xb28] ;  /* 0x00016500ff1677ac */ /* 0x000e620008000a00 */
[----:B--2---:R-:W-:Y:S02]  /*47b0*/  UISETP.NE.AND UP2, UPT, UR15, 0x1, UPT ;  /* 0x000000010f00788c */ /* 0x004fe4000bf45270 */
[----:B------:R-:W-:Y:S02]  /*47c0*/  UIADD3 UR41, UPT, UPT, UR21, 0x70, URZ ;  /* 0x0000007015297890 */ /* 0x000fe4000fffe0ff */
[----:B------:R-:W-:Y:S02]  /*47d0*/  UIADD3 UR33, UPT, UPT, UR21, 0x78, URZ ;  /* 0x0000007815217890 */ /* 0x000fe4000fffe0ff */
[----:B------:R-:W-:-:S02]  /*47e0*/  UIADD3 UR25, UPT, UPT, UR21, 0x80, URZ ;  /* 0x0000008015197890 */ /* 0x000fc4000fffe0ff */
[----:B------:R-:W-:Y:S02]  /*47f0*/  UPRMT UR52, UR47, 0x654, UR52 ;  /* 0x000006542f347896 */ /* 0x000fe40008000034 */
[----:B------:R-:W-:Y:S02]  /*4800*/  USHF.R.U32.HI UR54, URZ, UR49, UR6 ;  /* 0x00000031ff367299 */ /* 0x000fe40008011606 */
[----:B---3--:R-:W-:Y:S02]  /*4810*/  USHF.R.U32.HI UR53, URZ, UR56, UR53 ;  /* 0x00000038ff357299 */ /* 0x008fe40008011635 */
[----:B------:R-:W-:Y:S02]  /*4820*/  UISETP.NE.AND UP0, UPT, UR50, 0x1, UPT ;  /* 0x000000013200788c */ /* 0x000fe4000bf05270 */
[----:B------:R-:W-:-:S11]  /*4830*/  UISETP.NE.AND UP4, UPT, UR4, 0x1, UPT ;  /* 0x000000010400788c */ /* 0x000fd6000bf85270 */
.L_x_99:
[C---:B------:R-:W-:Y:S02]  /*4840*/  LEA R8, R10.reuse, UR21, 0x3 ;  /* 0x000000150a087c11 */ /* 0x040fe4000f8e18ff */
[----:B------:R-:W-:Y:S02]  /*4850*/  SHF.L.U32 R0, R9, 0x1f, RZ ;  /* 0x0000001f09007819 */ /* 0x000fe400000006ff */
[----:B------:R-:W-:Y:S02]  /*4860*/  LEA R4, R10, UR21, 0x4 ;  /* 0x000000150a047c11 */ /* 0x000fe4000f8e20ff */
[----:B--2---:R-:W2:Y:S02]  /*4870*/  SYNCS.PHASECHK.TRANS64.TRYWAIT P0, [R8+URZ+0xc0], R0 ;  /* 0x0000c000080075a7 */ /* 0x004ea400080011ff */
[----:B--2---:R-:W-:Y:S05]  /*4880*/  @!P0 BRA `(.L_x_89) ;  /* 0x0000005000348947 */ /* 0x004fea0003800000 */
.L_x_188:
[----:B------:R-:W3:Y:S01]  /*4890*/  LDS.128 R4, [R4+0x150] ;  /* 0x0001500004047984 */ /* 0x000ee20000000c00 */
[----:B------:R-:W-:Y:S01]  /*48a0*/  UISETP.GE.AND UP0, UPT, UR45, 0x1, UPT ;  /* 0x000000012d00788c */ /* 0x000fe2000bf06270 */
[----:B------:R-:W-:Y:S01]  /*48b0*/  @!PT LDS RZ, [RZ] ;  /* 0x00000000fffff984 */ /* 0x000fe20000000800 */
[----:B------:R-:W-:Y:S01]  /*48c0*/  @!PT LDS RZ, [RZ] ;  /* 0x00000000fffff984 */ /* 0x000fe20000000800 */
[----:B------:R-:W-:Y:S01]  /*48d0*/  @!PT LDS RZ, [RZ] ;  /* 0x00000000fffff984 */ /* 0x000fe20000000800 */
[----:B------:R-:W-:Y:S01]  /*48e0*/  @!PT LDS RZ, [RZ] ;  /* 0x00000000fffff984 */ /* 0x000fe20000000800 */
[----:B------:R4:W-:Y:S06]  /*48f0*/  MEMBAR.ALL.CTA ;  /* 0x0000000000007992 */ /* 0x0009ec0000008000 */
[----:B----4-:R-:W4:Y:S01]  /*4900*/  FENCE.VIEW.ASYNC.S ;  /* 0x00000000000073c6 */ /* 0x010f220000000000 */
[----:B---3--:R-:W-:Y:S11]  /*4910*/  LOP3.LUT P0, RZ, R6, 0x1, RZ, 0xc0, !PT ;  /* 0x0000000106ff7812 */ /* 0x008ff6000780c0ff */
[----:B------:R-:W-:Y:S02]  /*4920*/  @!UPT UIADD3 URZ, UPT, UPT, URZ, URZ, URZ ;  /* 0x000000fffffff290 */ /* 0x000fe4000fffe0ff */
[----:B----4-:R-:W-:Y:S01]  /*4930*/  VOTEU.ANY UP2, P0 ;  /* 0x0000000000ff7886 */ /* 0x010fe20000040100 */
[----:B------:R-:W-:Y:S11]  /*4940*/  PLOP3.LUT P0, PT, PT, PT, UP2, 0x80, 0x8 ;  /* 0x000000000008781c */ /* 0x000ff60003f0f028 */
[----:B------:R-:W-:Y:S02]  /*4950*/  @!UPT UIADD3 URZ, UPT, UPT, URZ, URZ, URZ ;  /* 0x000000fffffff290 */ /* 0x000fe4000fffe0ff */
[----:B--2---:R-:W-:Y:S02]  /*4960*/  @P0 SHF.R.U32.HI R0, RZ, 0x10, R5 ;  /* 0x00000010ff000819 */ /* 0x004fe40000011605 */
[----:B------:R-:W-:Y:S02]  /*4970*/  @P0 MOV R2, R4 ;  /* 0x0000000400020202 */ /* 0x000fe40000000f00 */
[----:B------:R-:W-:Y:S01]  /*4980*/  @P0 R2UR UR4, R0 ;  /* 0x00000000000402ca */ /* 0x000fe200000e0000 */
[----:B------:R-:W-:Y:S01]  /*4990*/  VIADD R0, R8, 0xd0 ;  /* 0x000000d008007836 */ /* 0x000fe20000000000 */
[----:B------:R-:W-:Y:S02]  /*49a0*/  @P0 LOP3.LUT R4, R5, 0xffff, RZ, 0xc0, !PT ;  /* 0x0000ffff05040812 */ /* 0x000fe400078ec0ff */
[----:B------:R-:W-:Y:S02]  /*49b0*/  @P0 R2UR UR6, R2 ;  /* 0x00000000020602ca */ /* 0x000fe400000e0000 */
[----:B------:R-:W-:Y:S02]  /*49c0*/  PRMT R0, RZ, 0x654, R0 ;  /* 0x00000654ff007816 */ /* 0x000fe40000000000 */
[----:B------:R-:W-:Y:S02]  /*49d0*/  @P0 R2UR UR5, R4 ;  /* 0x00000000040502ca */ /* 0x000fe400000e0000 */
[----:B------:R2:W-:Y:S03]  /*49e0*/  SYNCS.ARRIVE.TRANS64.RED.A1T0 RZ, [R0+URZ], RZ ;  /* 0x000000ff00ff79a7 */ /* 0x0005e600081004ff */
[----:B------:R-:W-:Y:S04]  /*49f0*/  @UP2 UMOV UR29, UR4 ;  /* 0x00000004001d2c82 */ /* 0x000fe80008000000 */
[----:B------:R-:W-:Y:S04]  /*4a00*/  @UP2 UMOV UR14, UR6 ;  /* 0x00000006000e2c82 */ /* 0x000fe80008000000 */
[----:B------:R-:W-:Y:S01]  /*4a10*/  @UP2 UMOV UR13, UR5 ;  /* 0x00000005000d2c82 */ /* 0x000fe20008000000 */
[----:B------:R-:W-:Y:S05]  /*4a20*/  BRA.U !UP0, `(.L_x_90) ;  /* 0x0000000108c07547 */ /* 0x000fea000b800000 */
[----:B------:R-:W-:Y:S02]  /*4a30*/  UIMAD.WIDE.U32 UR16, UR13, UR51, URZ ;  /* 0x000000330d1072a5 */ /* 0x000fe4000f8e00ff */
[----:B------:R-:W-:Y:S02]  /*4a40*/  UP2UR UR20, UPR, URZ, 0x4 ;  /* 0x00000004ff147883 */ /* 0x000fe40008000000 */
[----:B------:R-:W-:Y:S02]  /*4a50*/  UISETP.NE.AND UP2, UPT, UR50, 0x1, UPT ;  /* 0x000000013200788c */ /* 0x000fe4000bf45270 */
[----:B------:R-:W-:Y:S02]  /*4a60*/  UIMAD.WIDE.U32 UR18, UR14, UR48, URZ ;  /* 0x000000300e1272a5 */ /* 0x000fe4000f8e00ff */
[----:B------:R-:W-:Y:S02]  /*4a70*/  USEL UR4, UR37, UR53, !UP2 ;  /* 0x0000003525047287 */ /* 0x000fe4000d000000 */
[----:B------:R-:W-:Y:S02]  /*4a80*/  UISETP.NE.AND UP0, UPT, UR15, 0x1, UPT ;  /* 0x000000010f00788c */ /* 0x000fe4000bf05270 */
[----:B------:R-:W-:Y:S02]  /*4a90*/  UP2UR UR24, UPR, URZ, 0x2 ;  /* 0x00000002ff187883 */ /* 0x000fe40008000000 */
[----:B------:R-:W-:Y:S02]  /*4aa0*/  UISETP.NE.AND UP1, UPT, UR45, 0x1, UPT ;  /* 0x000000012d00788c */ /* 0x000fe4000bf25270 */
[----:B-1----:R-:W-:Y:S02]  /*4ab0*/  UIMAD.WIDE.U32 UR8, UR4, UR22, URZ ;  /* 0x00000016040872a5 */ /* 0x002fe4000f8e00ff */
[----:B------:R-:W-:Y:S01]  /*4ac0*/  USEL UR7, UR46, UR54, !UP0 ;  /* 0x000000362e077287 */ /* 0x000fe2000c000000 */
[----:B------:R-:W-:Y:S02]  /*4ad0*/  UMOV UR5, UR17 ;  /* 0x0000001100057c82 */ /* 0x000fe40008000000 */
[----:B------:R-:W-:Y:S02]  /*4ae0*/  USHF.R.U32.HI UR6, URZ, UR56, UR5 ;  /* 0x00000038ff067299 */ /* 0x000fe40008011605 */
[----:B------:R-:W-:Y:S02]  /*4af0*/  UIMAD.WIDE.U32 UR10, UR7, UR22, URZ ;  /* 0x00000016070a72a5 */ /* 0x000fe4000f8e00ff */
[----:B------:R-:W-:Y:S02]  /*4b00*/  USEL UR6, UR13, UR6, !UP2 ;  /* 0x000000060d067287 */ /* 0x000fe4000d000000 */
[----:B------:R-:W-:Y:S01]  /*4b10*/  UISETP.NE.AND UP2, UPT, UR20, URZ, UPT ;  /* 0x000000ff1400728c */ /* 0x000fe2000bf45270 */
[----:B------:R-:W-:Y:S02]  /*4b20*/  UMOV UR5, UR19 ;  /* 0x0000001300057c82 */ /* 0x000fe40008000000 */
[----:B------:R-:W-:Y:S03]  /*4b30*/  USHF.R.U32.HI UR12, URZ, UR49, UR5 ;  /* 0x00000031ff0c7299 */ /* 0x000fe60008011605 */
[----:B------:R-:W-:Y:S02]  /*4b40*/  UMOV UR5, UR9 ;  /* 0x0000000900057c82 */ /* 0x000fe40008000000 */
[----:B------:R-:W-:Y:S03]  /*4b50*/  @UP1 USHF.R.U32.HI UR4, URZ, UR23, UR5 ;  /* 0x00000017ff041299 */ /* 0x000fe60008011605 */
[----:B------:R-:W-:Y:S01]  /*4b60*/  UMOV UR5, UR11 ;  /* 0x0000000b00057c82 */ /* 0x000fe20008000000 */
[----:B------:R-:W-:Y:S02]  /*4b70*/  UIMAD UR4, UR45, UR4, URZ ;  /* 0x000000042d0472a4 */ /* 0x000fe4000f8e02ff */
[----:B------:R-:W-:Y:S02]  /*4b80*/  @UP1 USHF.R.U32.HI UR7, URZ, UR23, UR5 ;  /* 0x00000017ff071299 */ /* 0x000fe40008011605 */
[----:B------:R-:W-:Y:S02]  /*4b90*/  USEL UR5, UR14, UR12, !UP0 ;  /* 0x0000000c0e057287 */ /* 0x000fe4000c000000 */
[----:B------:R-:W-:Y:S02]  /*4ba0*/  UIMAD.WIDE.U32 UR10, UR6, UR22, URZ ;  /* 0x00000016060a72a5 */ /* 0x000fe4000f8e00ff */
[----:B------:R-:W-:Y:S02]  /*4bb0*/  UIMAD UR8, UR45, UR7, URZ ;  /* 0x000000072d0872a4 */ /* 0x000fe4000f8e02ff */
[----:B------:R-:W-:Y:S03]  /*4bc0*/  UISETP.GE.AND UP0, UPT, UR6, UR4, UPT ;  /* 0x000000040600728c */ /* 0x000fe6000bf06270 */
[----:B------:R-:W-:Y:S01]  /*4bd0*/  UMOV UR4, UR11 ;  /* 0x0000000b00047c82 */ /* 0x000fe20008000000 */
[----:B------:R-:W-:Y:S02]  /*4be0*/  UISETP.GE.OR UP0, UPT, UR5, UR8, UP0 ;  /* 0x000000080500728c */ /* 0x000fe40008706670 */
[----:B------:R-:W-:Y:S02]  /*4bf0*/  USHF.R.U32.HI UR4, URZ, UR23, UR4 ;  /* 0x00000017ff047299 */ /* 0x000fe40008011604 */
[----:B------:R-:W-:Y:S02]  /*4c00*/  UIMAD.WIDE.U32 UR8, UR5, UR22, URZ ;  /* 0x00000016050872a5 */ /* 0x000fe4000f8e00ff */
[----:B------:R-:W-:Y:S04]  /*4c10*/  USEL UR10, UR6, UR4, !UP1 ;  /* 0x00000004060a7287 */ /* 0x000fe8000c800000 */
[----:B------:R-:W-:Y:S01]  /*4c20*/  UIADD3 UR11, UPT, UPT, -UR10, URZ, URZ ;  /* 0x000000ff0a0b7290 */ /* 0x000fe2000fffe1ff */
[----:B------:R-:W-:Y:S02]  /*4c30*/  @!UP0 UMOV UR4, UR9 ;  /* 0x0000000900048c82 */ /* 0x000fe40008000000 */
[----:B------:R-:W-:Y:S02]  /*4c40*/  @!UP0 USHF.R.U32.HI UR4, URZ, UR23, UR4 ;  /* 0x00000017ff048299 */ /* 0x000fe40008011604 */
[----:B------:R-:W-:Y:S02]  /*4c50*/  UIMAD UR8, UR45, UR11, UR6 ;  /* 0x0000000b2d0872a4 */ /* 0x000fe4000f8e0206 */
[----:B------:R-:W-:Y:S02]  /*4c60*/  @!UP0 USEL UR4, UR5, UR4, !UP1 ;  /* 0x0000000405048287 */ /* 0x000fe4000c800000 */
[----:B------:R-:W-:Y:S02]  /*4c70*/  UISETP.NE.AND UP1, UPT, UR24, URZ, UPT ;  /* 0x000000ff1800728c */ /* 0x000fe4000bf25270 */
[----:B------:R-:W-:Y:S02]  /*4c80*/  @!UP0 UIMAD UR7, UR7, UR8, UR4 ;  /* 0x00000008070782a4 */ /* 0x000fe4000f8e0204 */
[----:B------:R-:W-:Y:S02]  /*4c90*/  @!UP0 UIADD3 UR9, UPT, UPT, UR10, -UR4, URZ ;  /* 0x800000040a098290 */ /* 0x000fe4000fffe0ff */
[----:B------:R-:W-:Y:S02]  /*4ca0*/  UIADD3 UR8, UPT, UPT, -UR6, URZ, URZ ;  /* 0x000000ff06087290 */ /* 0x000fe4000fffe1ff */
[----:B------:R-:W-:Y:S02]  /*4cb0*/  UIADD3 UR4, UPT, UPT, -UR5, URZ, URZ ;  /* 0x000000ff05047290 */ /* 0x000fe4000fffe1ff */
[----:B------:R-:W-:Y:S03]  /*4cc0*/  @!UP0 UIMAD UR6, UR9, UR45, UR5 ;  /* 0x0000002d090682a4 */ /* 0x000fe6000f8e0205 */
[----:B------:R-:W-:Y:S01]  /*4cd0*/  @!UP0 UMOV UR5, UR7 ;  /* 0x0000000700058c82 */ /* 0x000fe20008000000 */
[----:B------:R-:W-:Y:S02]  /*4ce0*/  UIMAD UR7, UR15, UR4, UR14 ;  /* 0x000000040f0772a4 */ /* 0x000fe4000f8e020e */
[----:B------:R-:W-:Y:S02]  /*4cf0*/  UIMAD UR4, UR50, UR8, UR13 ;  /* 0x00000008320472a4 */ /* 0x000fe4000f8e020d */
[----:B------:R-:W-:Y:S02]  /*4d00*/  UIMAD UR14, UR5, UR15, UR7 ;  /* 0x0000000f050e72a4 */ /* 0x000fe4000f8e0207 */
[----:B------:R-:W-:Y:S11]  /*4d10*/  UIMAD UR13, UR6, UR50, UR4 ;  /* 0x00000032060d72a4 */ /* 0x000ff6000f8e0204 */
[----:B------:R-:W-:Y:S01]  /*4d20*/  @!UPT UIADD3 URZ, UPT, UPT, URZ, URZ, URZ ;  /* 0x000000fffffff290 */ /* 0x000fe2000fffe0ff */
.L_x_90:
[----:B------:R-:W3:Y:S01]  /*4d30*/  @!UP4 LDCU.128 UR8, c[0x0][0xb10] ;  /* 0x00016200ff08c7ac */ /* 0x000ee20008000c00 */
[----:B------:R-:W-:Y:S02]  /*4d40*/  ISETP.NE.U32.AND P0, PT, RZ, UR38, PT ;  /* 0x00000026ff007c0c */ /* 0x000fe4000bf05070 */
[----:B------:R-:W-:Y:S02]  /*4d50*/  SHF.L.U32 R4, R11, 0x1f, RZ ;  /* 0x0000001f0b047819 */ /* 0x000fe400000006ff */
[----:B------:R-:W-:Y:S01]  /*4d60*/  ISETP.NE.AND.EX P0, PT, RZ, UR39, PT, P0 ;  /* 0x00000027ff007c0c */ /* 0x000fe2000bf05300 */
[----:B------:R-:W4:Y:S01]  /*4d70*/  @!UP4 LDCU UR5, c[0x0][0xb0c] ;  /* 0x00016180ff05c7ac */ /* 0x000f220008000800 */
[----:B------:R-:W-:Y:S02]  /*4d80*/  USHF.L.U32 UR42, UR30, 0x7, URZ ;  /* 0x000000071e2a7899 */ /* 0x000fe400080006ff */
[----:B------:R-:W-:Y:S02]  /*4d90*/  USHF.L.U32 UR43, UR31, 0x6, URZ ;  /* 0x000000061f2b7899 */ /* 0x000fe400080006ff */
[----:B---3--:R-:W-:Y:S07]  /*4da0*/  UIMAD.WIDE.U32 UR6, UR14, UR8, URZ ;  /* 0x000000080e0672a5 */ /* 0x008fee000f8e00ff */
[----:B------:R-:W-:Y:S01]  /*4db0*/  @!UP4 UMOV UR4, UR7 ;  /* 0x000000070004cc82 */ /* 0x000fe20008000000 */
[----:B----4-:R-:W-:Y:S02]  /*4dc0*/  @!UP4 UISETP.NE.AND UP0, UPT, UR5, 0x1, UPT ;  /* 0x000000010500c88c */ /* 0x010fe4000bf05270 */
[----:B------:R-:W-:Y:S02]  /*4dd0*/  @!UP4 USHF.R.U32.HI UR4, URZ, UR9, UR4 ;  /* 0x00000009ff04c299 */ /* 0x000fe40008011604 */
[----:B------:R-:W-:Y:S02]  /*4de0*/  UIMAD.WIDE.U32 UR6, UR13, UR11, URZ ;  /* 0x0000000b0d0672a5 */ /* 0x000fe4000f8e00ff */
[----:B------:R-:W-:Y:S02]  /*4df0*/  @!UP4 USEL UR8, UR14, UR4, !UP0 ;  /* 0x000000040e08c287 */ /* 0x000fe4000c000000 */
[----:B------:R-:W-:Y:S03]  /*4e00*/  @!UP4 UISETP.NE.AND UP0, UPT, UR10, 0x1, UPT ;  /* 0x000000010a00c88c */ /* 0x000fe6000bf05270 */
[----:B------:R-:W-:Y:S02]  /*4e10*/  @!UP4 UMOV UR6, UR7 ;  /* 0x000000070006cc82 */ /* 0x000fe40008000000 */
[----:B------:R-:W3:Y:S02]  /*4e20*/  @!UP4 LDCU UR4, c[0x0][0xb20] ;  /* 0x00016400ff04c7ac */ /* 0x000ee40008000800 */
[----:B---3--:R-:W-:Y:S04]  /*4e30*/  @!UP4 USHF.R.U32.HI UR6, URZ, UR4, UR6 ;  /* 0x00000004ff06c299 */ /* 0x008fe80008011606 */
[----:B------:R-:W-:Y:S04]  /*4e40*/  @!UP4 USEL UR6, UR13, UR6, !UP0 ;  /* 0x000000060d06c287 */ /* 0x000fe8000c000000 */
[----:B------:R-:W-:Y:S02]  /*4e50*/  @!UP4 UIADD3 UR4, UPT, UPT, -UR8, UR6, URZ ;  /* 0x000000060804c290 */ /* 0x000fe4000fffe1ff */
[----:B------:R-:W-:Y:S02]  /*4e60*/  @!UP4 UIADD3 UR6, UPT, UPT, UR8, -UR6, URZ ;  /* 0x800000060806c290 */ /* 0x000fe4000fffe0ff */
[----:B------:R-:W-:Y:S02]  /*4e70*/  @!UP4 UIMAD UR14, UR4, UR5, UR14 ;  /* 0x00000005040ec2a4 */ /* 0x000fe4000f8e020e */
[----:B------:R-:W-:Y:S01]  /*4e80*/  @!UP4 UIMAD UR13, UR6, UR10, UR13 ;  /* 0x0000000a060dc2a4 */ /* 0x000fe2000f8e020d */
[----:B------:R-:W-:Y:S11]  /*4e90*/  BRA.U UP3, `(.L_x_91) ;  /* 0x0000000103107547 */ /* 0x000ff6000b800000 */
[----:B------:R-:W-:Y:S04]  /*4ea0*/  MOV R2, UR55 ;  /* 0x0000003700027c02 */ /* 0x000fe80008000f00 */
[----:B------:R-:W-:Y:S04]  /*4eb0*/  SHF.L.U32 R2, R2, 0x1f, RZ ;  /* 0x0000001f02027819 */ /* 0x000fe800000006ff */
[----:B------:R-:W3:Y:S02]  /*4ec0*/  SYNCS.PHASECHK.TRANS64.TRYWAIT P1, [UR21+0xb8], R2 ;  /* 0x0000b802ff0075a7 */ /* 0x000ee40008021115 */
[----:B---3--:R-:W-:Y:S05]  /*4ed0*/  @!P1 BRA `(.L_x_92) ;  /* 0x0000004800b49947 */ /* 0x008fea0003800000 */
.L_x_91:
[----:B------:R-:W-:Y:S05]  /*4ee0*/  BRA.U !UP5, `(.L_x_93) ;  /* 0x000000010d387547 */ /* 0x000fea000b800000 */
[----:B------:R-:W-:Y:S01]  /*4ef0*/  UPLOP3.LUT UP1, UPT, UPT, UPT, UP6, 0x80, 0x8 ;  /* 0x000000000008789c */ /* 0x000fe20003f2f060 */
[----:B--2---:R-:W-:Y:S01]  /*4f00*/  HFMA2 R0, -RZ, RZ, 0, 5.9604644775390625e-08 ;  /* 0x00000001ff007431 */ /* 0x004fe200000001ff */
[----:B------:R-:W2:Y:S01]  /*4f10*/  LDCU.64 UR8, c[0x0][0x358] ;  /* 0x00006b00ff0877ac */ /* 0x000ea20008000a00 */
[----:B------:R-:W-:Y:S03]  /*4f20*/  IMAD.MOV.U32 R46, RZ, RZ, 0x1 ;  /* 0x00000001ff2e7424 */ /* 0x000fe600078e00ff */
[----:B------:R-:W-:Y:S05]  /*4f30*/  PLOP3.LUT P1, PT, PT, PT, UP1, 0x80, 0x8 ;  /* 0x000000000008781c */ /* 0x000fea0003f2f018 */
[----:B------:R-:W3:Y:S01]  /*4f40*/  @UP1 LDCU.64 UR4, c[0x0][0x888] ;  /* 0x00011100ff0417ac */ /* 0x000ee20008000a00 */
[----:B------:R-:W-:Y:S07]  /*4f50*/  @UP1 UIMAD UR6, UR36, UR38, URZ ;  /* 0x00000026240612a4 */ /* 0x000fee000f8e02ff */
[----:B------:R-:W-:Y:S01]  /*4f60*/  @!P1 PRMT R46, R0, 0x7610, R46 ;  /* 0x00007610002e9816 */ /* 0x000fe2000000002e */
[----:B---3--:R-:W-:Y:S06]  /*4f70*/  @UP1 UIMAD.WIDE UR4, UR6, 0x4, UR4 ;  /* 0x00000004060418a5 */ /* 0x008fec000f8e0204 */
[----:B------:R-:W-:Y:S01]  /*4f80*/  IMAD.U32 R6, RZ, RZ, UR4 ;  /* 0x00000004ff067e24 */ /* 0x000fe2000f8e00ff */
[----:B------:R-:W-:Y:S04]  /*4f90*/  MOV R7, UR5 ;  /* 0x0000000500077c02 */ /* 0x000fe80008000f00 */
[----:B------:R-:W3:Y:S01]  /*4fa0*/  @!UP1 LDCU UR4, c[0x0][0x880] ;  /* 0x00011000ff0497ac */ /* 0x000ee20008000800 */
[----:B--2--5:R4:W5:Y:S02]  /*4fb0*/  @P1 LDG.E R27, desc[UR8][R6.64] ;  /* 0x00000008061b1981 */ /* 0x024964000c1e1900 */
[----:B---34-:R-:W-:Y:S07]  /*4fc0*/  @!P1 IMAD.U32 R27, RZ, RZ, UR4 ;  /* 0x00000004ff1b9e24 */ /* 0x018fee000f8e00ff */
.L_x_93:
[----:B-----5:R-:W-:Y:S01]  /*4fd0*/  @!P0 FSETP.EQ.AND P2, PT, R27, RZ, PT ;  /* 0x000000ff1b00820b */ /* 0x020fe20003f42000 */
[----:B------:R-:W-:Y:S01]  /*4fe0*/  @!UPT UIADD3 URZ, UPT, UPT, URZ, URZ, URZ ;  /* 0x000000fffffff290 */ /* 0x000fe2000fffe0ff */
[----:B------:R-:W-:Y:S11]  /*4ff0*/  @!P0 BRA `(.L_x_94) ;  /* 0x0000000000148947 */ /* 0x000ff60003800000 */
[----:B------:R-:W-:Y:S02]  /*5000*/  LOP3.LUT P0, RZ, R46, 0xff, RZ, 0xc0, !PT ;  /* 0x000000ff2eff7812 */ /* 0x000fe4000780c0ff */
[----:B------:R-:W-:Y:S04]  /*5010*/  PLOP3.LUT P2, PT, PT, PT, UP1, 0x80, 0x8 ;  /* 0x000000000008781c */ /* 0x000fe80003f4f018 */
[----:B------:R-:W-:Y:S07]  /*5020*/  PLOP3.LUT P2, PT, P2, PT, PT, 0x8, 0x80 ;  /* 0x000000000080781c */ /* 0x000fee000174e170 */
[----:B------:R-:W-:Y:S11]  /*5030*/  @P0 FSETP.EQ.AND P2, PT, R27, RZ, PT ;  /* 0x000000ff1b00020b */ /* 0x000ff60003f42000 */
[----:B------:R-:W-:Y:S02]  /*5040*/  @!UPT UIADD3 URZ, UPT, UPT, URZ, URZ, URZ ;  /* 0x000000fffffff290 */ /* 0x000fe4000fffe0ff */
.L_x_94:
[----:B------:R-:W3:Y:S01]  /*5050*/  SYNCS.PHASECHK.TRANS64.TRYWAIT P0, [UR21+0x90], R4 ;  /* 0x00009004ff0075a7 */ /* 0x000ee20008001115 */
[----:B------:R-:W-:Y:S04]  /*5060*/  ELECT P1, URZ, PT ;  /* 0x0000000000ff782f */ /* 0x000fe80003820000 */
[----:B------:R-:W-:Y:S01]  /*5070*/  PLOP3.LUT P1, PT, P2, P1, PT, 0xf2, 0x2f ;  /* 0x00000000002f781c */ /* 0x000fe20001723e72 */
[----:B------:R-:W-:Y:S01]  /*5080*/  @!UPT UIADD3 URZ, UPT, UPT, URZ, URZ, URZ ;  /* 0x000000fffffff290 */ /* 0x000fe2000fffe0ff */
[----:B---3--:R-:W-:Y:S11]  /*5090*/  @!P0 BRA `(.L_x_95) ;  /* 0x00000048005c8947 */ /* 0x008ff60003800000 */
.L_x_191:
[----:B--2---:R-:W-:Y:S01]  /*50a0*/  @!P1 IADD3 R2, P0, PT, R12, 0x580, RZ ;  /* 0x000005800c029810 */ /* 0x004fe20007f1e0ff */
[----:B------:R-:W-:Y:S01]  /*50b0*/  VOTEU.ALL UP0, P1 ;  /* 0x0000000000ff7886 */ /* 0x000fe20000800000 */
[----:B------:R-:W-:Y:S01]  /*50c0*/  UMOV UR6, 0x0 ;  /* 0x0000000000067882 */ /* 0x000fe20000000000 */
[----:B------:R-:W-:Y:S01]  /*50d0*/  UMOV UR7, 0x10000000 ;  /* 0x1000000000077882 */ /* 0x000fe20000000000 */
[----:B------:R-:W-:Y:S01]  /*50e0*/  @!P1 R2UR UR5, R2 ;  /* 0x00000000020592ca */ /* 0x000fe200000e0000 */
[----:B------:R-:W-:Y:S01]  /*50f0*/  @!P1 IMAD.X R0, RZ, RZ, R13, P0 ;  /* 0x000000ffff009224 */ /* 0x000fe200000e060d */
[----:B------:R-:W-:Y:S02]  /*5100*/  @!UP0 UIADD3 UR40, UPT, UPT, UR21, 0x200, URZ ;  /* 0x0000020015288890 */ /* 0x000fe4000fffe0ff */
[----:B------:R-:W-:Y:S02]  /*5110*/  @!UP0 UIADD3 UR10, UPT, UPT, UR42, 0x40, URZ ;  /* 0x000000402a0a8890 */ /* 0x000fe4000fffe0ff */
[----:B------:R-:W-:Y:S01]  /*5120*/  @!P1 R2UR UR4, R0 ;  /* 0x00000000000492ca */ /* 0x000fe200000e0000 */
[----:B------:R-:W-:Y:S01]  /*5130*/  @!UP0 UIADD3 UR8, UPT, UPT, UR21, 0xa00, URZ ;  /* 0x00000a0015088890 */ /* 0x000fe2000fffe0ff */
[----:B------:R-:W-:Y:S01]  /*5140*/  @!P1 IMAD.MOV.U32 R0, RZ, RZ, 0x1000 ;  /* 0x00001000ff009424 */ /* 0x000fe200078e00ff */
[----:B------:R-:W-:Y:S01]  /*5150*/  VOTEU.ALL UP0, P1 ;  /* 0x0000000000ff7886 */ /* 0x000fe20000800000 */
[----:B------:R-:W-:Y:S01]  /*5160*/  UMOV UR44, UR36 ;  /* 0x00000024002c7c82 */ /* 0x000fe20008000000 */
[----:B------:R-:W-:Y:S01]  /*5170*/  UMOV UR9, UR41 ;  /* 0x0000002900097c82 */ /* 0x000fe20008000000 */
[----:B------:R-:W-:Y:S01]  /*5180*/  UMOV UR11, UR43 ;  /* 0x0000002b000b7c82 */ /* 0x000fe20008000000 */
[----:B------:R-:W-:Y:S01]  /*5190*/  IMAD.U32 R6, RZ, RZ, UR5 ;  /* 0x00000005ff067e24 */ /* 0x000fe2000f8e00ff */
[----:B------:R-:W-:Y:S05]  /*51a0*/  UMOV UR12, UR36 ;  /* 0x00000024000c7c82 */ /* 0x000fea0008000000 */
[----:B------:R-:W-:Y:S01]  /*51b0*/  IMAD.U32 R7, RZ, RZ, UR4 ;  /* 0x00000004ff077e24 */ /* 0x000fe2000f8e00ff */
[----:B------:R-:W-:Y:S04]  /*51c0*/  @!P1 R2UR UR4, R6 ;  /* 0x00000000060492ca */ /* 0x000fe800000e0000 */
[----:B------:R-:W-:Y:S11]  /*51d0*/  @!P1 R2UR UR5, R7 ;  /* 0x00000000070592ca */ /* 0x000ff600000e0000 */
[----:B------:R-:W-:Y:S02]  /*51e0*/  @!UPT UIADD3 URZ, UPT, UPT, URZ, URZ, URZ ;  /* 0x000000fffffff290 */ /* 0x000fe4000fffe0ff */
[----:B------:R-:W-:Y:S01]  /*51f0*/  @!UP0 UTMALDG.3D [UR40], [UR4], desc[UR6] ;  /* 0x00000628040085b4 */ /* 0x000fe20008011000 */
[----:B------:R-:W-:Y:S05]  /*5200*/  VOTEU.ALL UP0, P1 ;  /* 0x0000000000ff7886 */ /* 0x000fea0000800000 */
[----:B------:R2:W-:Y:S01]  /*5210*/  @!UP0 UTMALDG.3D [UR8], [UR4], desc[UR6] ;  /* 0x00000608040085b4 */ /* 0x0005e20008011000 */
[----:B------:R3:W-:Y:S01]  /*5220*/  @!P1 SYNCS.ARRIVE.TRANS64.RED.A0TR RZ, [UR21+0x70], R0 ;  /* 0x00007000ffff99a7 */ /* 0x0007e20008300415 */
[----:B--2---:R-:W-:Y:S09]  /*5230*/  UPRMT UR4, UR47, 0x654, UR41 ;  /* 0x000006542f047896 */ /* 0x004ff20008000029 */
[----:B------:R-:W-:Y:S01]  /*5240*/  SYNCS.ARRIVE.TRANS64.RED.A1T0 RZ, [UR4], RZ ;  /* 0x000000ffffff79a7 */ /* 0x000fe20008100404 */
[----:B------:R-:W2:Y:S02]  /*5250*/  SYNCS.PHASECHK.TRANS64.TRYWAIT P0, [UR21+0x98], R4 ;  /* 0x00009804ff0075a7 */ /* 0x000ea40008001115 */
[----:B--23--:R-:W-:Y:S05]  /*5260*/  @!P0 BRA `(.L_x_96) ;  /* 0x0000004800008947 */ /* 0x00cfea0003800000 */
.L_x_193:
[----:B------:R-:W-:Y:S01]  /*5270*/  @!P1 IADD3 R2, P0, PT, R12, 0x580, RZ ;  /* 0x000005800c029810 */ /* 0x000fe20007f1e0ff */
[----:B------:R-:W-:Y:S01]  /*5280*/  VOTEU.ALL UP0, P1 ;  /* 0x0000000000ff7886 */ /* 0x000fe20000800000 */
[----:B------:R-:W-:Y:S01]  /*5290*/  UMOV UR6, 0x0 ;  /* 0x0000000000067882 */ /* 0x000fe20000000000 */
[----:B------:R-:W-:Y:S01]  /*52a0*/  UMOV UR7, 0x10000000 ;  /* 0x1000000000077882 */ /* 0x000fe20000000000 */
[----:B------:R-:W-:Y:S01]  /*52b0*/  @!P1 R2UR UR5, R2 ;  /* 0x00000000020592ca */ /* 0x000fe200000e0000 */
[----:B--2---:R-:W-:Y:S01]  /*52c0*/  @!P1 IMAD.X R0, RZ, RZ, R13, P0 ;  /* 0x000000ffff009224 */ /* 0x004fe200000e060d */
[----:B------:R-:W-:Y:S02]  /*52d0*/  @!UP0 UIADD3 UR34, UPT, UPT, UR42, 0x10, URZ ;  /* 0x000000102a228890 */ /* 0x000fe4000fffe0ff */
[----:B------:R-:W-:Y:S02]  /*52e0*/  @!UP0 UIADD3 UR32, UPT, UPT, UR21, 0x1200, URZ ;  /* 0x0000120015208890 */ /* 0x000fe4000fffe0ff */
[----:B------:R-:W-:Y:S01]  /*52f0*/  @!P1 R2UR UR4, R0 ;  /* 0x00000000000492ca */ /* 0x000fe200000e0000 */
[----:B------:R-:W-:Y:S01]  /*5300*/  @!UP0 UIADD3 UR10, UPT, UPT, UR42, 0x50, URZ ;  /* 0x000000502a0a8890 */ /* 0x000fe2000fffe0ff */
[----:B------:R-:W-:Y:S01]  /*5310*/  @!P1 IMAD.MOV.U32 R0, RZ, RZ, 0x1000 ;  /* 0x00001000ff009424 */ /* 0x000fe200078e00ff */
[----:B------:R-:W-:Y:S01]  /*5320*/  @!UP0 UIADD3 UR8, UPT, UPT, UR21, 0x1a00, URZ ;  /* 0x00001a0015088890 */ /* 0x000fe2000fffe0ff */
[----:B------:R-:W-:Y:S01]  /*5330*/  VOTEU.ALL UP0, P1 ;  /* 0x0000000000ff7886 */ /* 0x000fe20000800000 */
[----:B------:R-:W-:Y:S02]  /*5340*/  UMOV UR35, UR43 ;  /* 0x0000002b00237c82 */ /* 0x000fe40008000000 */
[----:B------:R-:W-:Y:S01]  /*5350*/  IMAD.U32 R6, RZ, RZ, UR5 ;  /* 0x00000005ff067e24 */ /* 0x000fe2000f8e00ff */
[----:B------:R-:W-:Y:S01]  /*5360*/  UMOV UR9, UR33 ;  /* 0x0000002100097c82 */ /* 0x000fe20008000000 */
[----:B------:R-:W-:Y:S01]  /*5370*/  UMOV UR11, UR43 ;  /* 0x0000002b000b7c82 */ /* 0x000fe20008000000 */
[----:B------:R-:W-:Y:S03]  /*5380*/  UMOV UR12, UR36 ;  /* 0x00000024000c7c82 */ /* 0x000fe60008000000 */
        /* <DEDUP_REMOVED lines=12> */
.L_x_195:
[----:B------:R-:W-:Y:S01]  /*5450*/  @!P1 IADD3 R2, P0, PT, R12, 0x580, RZ ;  /* 0x000005800c029810 */ /* 0x000fe20007f1e0ff */
[----:B------:R-:W-:Y:S01]  /*5460*/  VOTEU.ALL UP0, P1 ;  /* 0x0000000000ff7886 */ /* 0x000fe20000800000 */
[----:B------:R-:W-:Y:S01]  /*5470*/  UMOV UR6, 0x0 ;  /* 0x0000000000067882 */ /* 0x000fe20000000000 */
[----:B------:R-:W-:Y:S01]  /*5480*/  UMOV UR7, 0x10000000 ;  /* 0x1000000000077882 */ /* 0x000fe20000000000 */
[----:B------:R-:W-:Y:S01]  /*5490*/  @!P1 R2UR UR5, R2 ;  /* 0x00000000020592ca */ /* 0x000fe200000e0000 */
[----:B--2---:R-:W-:Y:S01]  /*54a0*/  @!P1 IMAD.X R0, RZ, RZ, R13, P0 ;  /* 0x000000ffff009224 */ /* 0x004fe200000e060d */
[----:B------:R-:W-:Y:S01]  /*54b0*/  @!UP0 UIADD3 UR26, UPT, UPT, UR42, 0x20, URZ ;  /* 0x000000202a1a8890 */ /* 0x000fe2000fffe0ff */
[----:B------:R-:W-:Y:S01]  /*54c0*/  VIADD R10, R10, 0x1 ;  /* 0x000000010a0a7836 */ /* 0x000fe20000000000 */
        /* <DEDUP_REMOVED lines=10> */
[----:B------:R-:W-:Y:S01]  /*5570*/  UMOV UR11, UR43 ;  /* 0x0000002b000b7c82 */ /* 0x000fe20008000000 */
[----:B------:R-:W-:Y:S02]  /*5580*/  UMOV UR12, UR36 ;  /* 0x00000024000c7c82 */ /* 0x000fe40008000000 */
        /* <DEDUP_REMOVED lines=12> */
.L_x_197:
[----:B------:R-:W-:Y:S01]  /*5650*/  UIADD3 UR31, UPT, UPT, UR14, UR63, URZ ;  /* 0x0000003f0e1f7290 */ /* 0x000fe2000fffe0ff */
[----:B------:R-:W-:Y:S01]  /*5660*/  @!P1 IADD3 R2, P0, PT, R12, 0x580, RZ ;  /* 0x000005800c029810 */ /* 0x000fe20007f1e0ff */
[----:B------:R-:W-:Y:S01]  /*5670*/  UPLOP3.LUT UP3, UPT, UPT, UPT, UPT, 0x80, 0x8 ;  /* 0x000000000008789c */ /* 0x000fe20003f6f070 */
[----:B------:R-:W-:Y:S01]  /*5680*/  R2UR UR24, R50 ;  /* 0x00000000321872ca */ /* 0x000fe200000e0000 */
[----:B------:R-:W-:Y:S01]  /*5690*/  VOTEU.ALL UP0, P1 ;  /* 0x0000000000ff7886 */ /* 0x000fe20000800000 */
[----:B------:R-:W-:Y:S01]  /*56a0*/  @!P1 R2UR UR5, R2 ;  /* 0x00000000020592ca */ /* 0x000fe200000e0000 */
[----:B--2---:R-:W-:Y:S01]  /*56b0*/  @!P1 IMAD.X R0, RZ, RZ, R13, P0 ;  /* 0x000000ffff009224 */ /* 0x004fe200000e060d */
[----:B------:R-:W-:Y:S01]  /*56c0*/  UMOV UR6, 0x0 ;  /* 0x0000000000067882 */ /* 0x000fe20000000000 */
[----:B------:R-:W-:Y:S01]  /*56d0*/  UMOV UR7, 0x10000000 ;  /* 0x1000000000077882 */ /* 0x000fe20000000000 */
[----:B------:R-:W-:Y:S01]  /*56e0*/  @!UP0 UIADD3 UR18, UPT, UPT, UR42, 0x30, URZ ;  /* 0x000000302a128890 */ /* 0x000fe2000fffe0ff */
[----:B------:R-:W-:Y:S01]  /*56f0*/  ISETP.NE.AND P0, PT, R10, 0x2, PT ;  /* 0x000000020a00780c */ /* 0x000fe20003f05270 */
[----:B------:R-:W-:Y:S01]  /*5700*/  @!UP0 UIADD3 UR16, UPT, UPT, UR21, 0x3200, URZ ;  /* 0x0000320015108890 */ /* 0x000fe2000fffe0ff */
[----:B------:R-:W-:Y:S01]  /*5710*/  @!P1 R2UR UR4, R0 ;  /* 0x00000000000492ca */ /* 0x000fe200000e0000 */
[----:B------:R-:W-:Y:S01]  /*5720*/  @!UP0 UIADD3 UR17, UPT, UPT, UR21, 0x88, URZ ;  /* 0x0000008815118890 */ /* 0x000fe2000fffe0ff */
[----:B------:R-:W-:Y:S01]  /*5730*/  SEL R0, RZ, 0x1, P0 ;  /* 0x00000001ff007807 */ /* 0x000fe20000000000 */
[----:B------:R-:W-:Y:S01]  /*5740*/  @!UP0 UIADD3 UR10, UPT, UPT, UR42, 0x70, URZ ;  /* 0x000000702a0a8890 */ /* 0x000fe2000fffe0ff */
[----:B------:R-:W-:Y:S01]  /*5750*/  LOP3.LUT R11, R11, 0x1, RZ, 0x3c, !PT ;  /* 0x000000010b0b7812 */ /* 0x000fe200078e3cff */
[----:B------:R-:W-:Y:S01]  /*5760*/  @!UP0 UIADD3 UR8, UPT, UPT, UR21, 0x3a00, URZ ;  /* 0x00003a0015088890 */ /* 0x000fe2000fffe0ff */
[----:B------:R-:W-:Y:S01]  /*5770*/  IMAD.U32 R4, RZ, RZ, UR5 ;  /* 0x00000005ff047e24 */ /* 0x000fe2000f8e00ff */
[----:B------:R-:W-:Y:S01]  /*5780*/  VOTEU.ALL UP0, P1 ;  /* 0x0000000000ff7886 */ /* 0x000fe20000800000 */
[----:B------:R-:W-:Y:S01]  /*5790*/  UMOV UR19, UR43 ;  /* 0x0000002b00137c82 */ /* 0x000fe20008000000 */
[----:B------:R-:W-:Y:S01]  /*57a0*/  UMOV UR20, UR36 ;  /* 0x0000002400147c82 */ /* 0x000fe20008000000 */
[----:B------:R-:W-:Y:S01]  /*57b0*/  UMOV UR11, UR43 ;  /* 0x0000002b000b7c82 */ /* 0x000fe20008000000 */
[----:B------:R-:W-:Y:S01]  /*57c0*/  UMOV UR12, UR36 ;  /* 0x00000024000c7c82 */ /* 0x000fe20008000000 */
[----:B------:R-:W-:Y:S01]  /*57d0*/  UMOV UR9, UR17 ;  /* 0x0000001100097c82 */ /* 0x000fe20008000000 */
[----:B------:R-:W-:Y:S01]  /*57e0*/  IMAD.U32 R5, RZ, RZ, UR4 ;  /* 0x00000004ff057e24 */ /* 0x000fe2000f8e00ff */
[----:B------:R-:W-:Y:S01]  /*57f0*/  @!P1 R2UR UR4, R4 ;  /* 0x00000000040492ca */ /* 0x000fe200000e0000 */
[----:B------:R-:W-:Y:S01]  /*5800*/  UIADD3 UR30, UPT, UPT, UR13, UR24, URZ ;  /* 0x000000180d1e7290 */ /* 0x000fe2000fffe0ff */
[----:B------:R-:W-:Y:S01]  /*5810*/  LOP3.LUT R9, R9, R0, RZ, 0x3c, !PT ;  /* 0x0000000009097212 */ /* 0x000fe200078e3cff */
[----:B------:R-:W-:Y:S01]  /*5820*/  UMOV UR36, UR29 ;  /* 0x0000001d00247c82 */ /* 0x000fe20008000000 */
[----:B------:R-:W-:Y:S02]  /*5830*/  @!P1 R2UR UR5, R5 ;  /* 0x00000000050592ca */ /* 0x000fe400000e0000 */
[----:B------:R-:W-:Y:S11]  /*5840*/  SEL R10, R10, RZ, P0 ;  /* 0x000000ff0a0a7207 */ /* 0x000ff60000000000 */
[----:B------:R2:W-:Y:S01]  /*5850*/  @!UP0 UTMALDG.3D [UR16], [UR4], desc[UR6] ;  /* 0x00000610040085b4 */ /* 0x0005e20008011000 */
[----:B------:R-:W-:Y:S05]  /*5860*/  VOTEU.ALL UP0, P1 ;  /* 0x0000000000ff7886 */ /* 0x000fea0000800000 */
[----:B------:R2:W-:Y:S01]  /*5870*/  @!UP0 UTMALDG.3D [UR8], [UR4], desc[UR6] ;  /* 0x00000608040085b4 */ /* 0x0005e20008011000 */
[----:B------:R2:W-:Y:S01]  /*5880*/  @!P1 SYNCS.ARRIVE.TRANS64.RED.A0TR RZ, [UR21+0x88], R3 ;  /* 0x00008803ffff99a7 */ /* 0x0005e20008300415 */
[----:B------:R-:W-:Y:S01]  /*5890*/  SYNCS.ARRIVE.TRANS64.RED.A1T0 RZ, [UR52], RZ ;  /* 0x000000ffffff79a7 */ /* 0x000fe20008100434 */
[----:B------:R-:W-:Y:S05]  /*58a0*/  BRA.U UP2, `(.L_x_99) ;  /* 0xffffffed02e47547 */ /* 0x000fea000b83ffff */
[----:B------:R-:W-:-:S04]  /*58b0*/  SHF.L.U32 R2, R11, 0x1f, RZ ;  /* 0x0000001f0b027819 */ /* 0x000fc800000006ff */
[----:B------:R-:W3:Y:S02]  /*58c0*/  SYNCS.PHASECHK.TRANS64.TRYWAIT P0, [UR21+0x90], R2 ;  /* 0x00009002ff0075a7 */ /* 0x000ee40008001115 */
[----:B---3--:R-:W-:Y:S05]  /*58d0*/  @!P0 BRA `(.L_x_100) ;  /* 0x0000004000ac8947 */ /* 0x008fea0003800000 */
.L_x_199:
[----:B------:R-:W4:Y:S02]  /*58e0*/  SYNCS.PHASECHK.TRANS64.TRYWAIT P0, [UR21+0x98], R2 ;  /* 0x00009802ff0075a7 */ /* 0x000f240008001115 */
[----:B----4-:R-:W-:Y:S05]  /*58f0*/  @!P0 BRA `(.L_x_101) ;  /* 0x0000004000bc8947 */ /* 0x010fea0003800000 */
.L_x_201:
[----:B------:R-:W4:Y:S02]  /*5900*/  SYNCS.PHASECHK.TRANS64.TRYWAIT P0, [UR21+0xa0], R2 ;  /* 0x0000a002ff0075a7 */ /* 0x000f240008001115 */
[----:B----4-:R-:W-:Y:S05]  /*5910*/  @!P0 BRA `(.L_x_102) ;  /* 0x0000004000cc8947 */ /* 0x010fea0003800000 */
.L_x_203:
[----:B---3--:R-:W-:-:S07]  /*5920*/  MOV R0, UR21 ;  /* 0x0000001500007c02 */ /* 0x008fce0008000f00 */
.L_x_103:
[----:B---3--:R-:W-:-:S04]  /*5930*/  SHF.L.U32 R2, R11, 0x1f, RZ ;  /* 0x0000001f0b027819 */ /* 0x008fc800000006ff */
[----:B------:R3:W4:Y:S03]  /*5940*/  SYNCS.PHASECHK.TRANS64.TRYWAIT P0, [R0+URZ+0xa8], R2 ;  /* 0x0000a802000075a7 */ /* 0x00072600080011ff */
[----:B----4-:R-:W-:Y:S05]  /*5950*/  @!P0 NANOSLEEP.SYNCS 0x989680 ;  /* 0x009896800000895d */ /* 0x010fea0003900000 */
[----:B------:R-:W4:Y:S02]  /*5960*/  @!P0 SYNCS.PHASECHK.TRANS64 P0, [R0+URZ+0xa8], R2 ;  /* 0x0000a802000085a7 */ /* 0x000f2400080010ff */
[----:B-12-4-:R-:W-:Y:S05]  /*5970*/  @P0 EXIT ;  /* 0x000000000000094d */ /* 0x016fea0003800000 */
[----:B------:R-:W-:Y:S05]  /*5980*/  BRA `(.L_x_103) ;  /* 0xfffffffc00e87947 */ /* 0x000fea000383ffff */
.L_x_88:
[----:B------:R-:W-:-:S06]  /*5990*/  UISETP.GE.AND UP0, UPT, UR18, 0x4, UPT ;  /* 0x000000041200788c */ /* 0x000fcc000bf06270 */
[----:B------:R-:W-:-:S13]  /*59a0*/  PLOP3.LUT P0, PT, PT, PT, UP0, 0x80, 0x8 ;  /* 0x000000000008781c */ /* 0x000fda0003f0f008 */
[----:B-1----:R-:W-:Y:S05]  /*59b0*/  @!P0 EXIT ;  /* 0x000000000000894d */ /* 0x002fea0003800000 */
[----:B------:R-:W-:Y:S01]  /*59c0*/  BAR.SYNC.DEFER_BLOCKING 0x6, 0xa0 ;  /* 0x0182800000007b1d */ /* 0x000fe20000010000 */
[C---:B------:R-:W-:Y:S01]  /*59d0*/  IMAD.SHL.U32 R45, R60.reuse, 0x10, RZ ;  /* 0x000000103c2d7824 */ /* 0x040fe200078e00ff */
[C---:B------:R-:W-:Y:S01]  /*59e0*/  SHF.L.U32 R3, R47.reuse, 0x15, RZ ;  /* 0x000000152f037819 */ /* 0x040fe200000006ff */
[C---:B------:R-:W-:Y:S02]  /*59f0*/  IMAD.U32 R23, R60.reuse, 0x10000, RZ ;  /* 0x000100003c177824 */ /* 0x040fe400078e00ff */
[----:B------:R-:W-:Y:S02]  /*5a00*/  HFMA2 R59, -RZ, RZ, 0, 5.9604644775390625e-08 ;  /* 0x00000001ff3b7431 */ /* 0x000fe400000001ff */
[----:B------:R-:W-:Y:S01]  /*5a10*/  IMAD.SHL.U32 R2, R60, 0x2, RZ ;  /* 0x000000023c027824 */ /* 0x000fe200078e00ff */
[----:B------:R-:W-:Y:S01]  /*5a20*/  UMOV UR43, 0x400 ;  /* 0x00000400002b7882 */ /* 0x000fe20000000000 */
[----:B------:R-:W1:Y:S01]  /*5a30*/  LDCU.64 UR4, c[0x0][0x890] ;  /* 0x00011200ff0477ac */ /* 0x000e620008000a00 */
[----:B------:R-:W2:Y:S01]  /*5a40*/  LDC.64 R42, c[0x0][0x8b0] ;  /* 0x00022c00ff2a7b82 */ /* 0x000ea20000000a00 */
[----:B------:R-:W-:Y:S01]  /*5a50*/  IMAD.SHL.U32 R6, R47, 0x200, RZ ;  /* 0x000002002f067824 */ /* 0x000fe200078e00ff */
[C---:B------:R-:W-:Y:S01]  /*5a60*/  LOP3.LUT R7, R45.reuse, 0x40, RZ, 0xc0, !PT ;  /* 0x000000402d077812 */ /* 0x040fe200078ec0ff */
[----:B------:R-:W-:Y:S01]  /*5a70*/  ULEA UR43, UR47, UR43, 0x18 ;  /* 0x0000002b2f2b7291 */ /* 0x000fe2000f8ec0ff */
[----:B------:R-:W-:Y:S01]  /*5a80*/  LOP3.LUT R44, R45, 0x5b0, RZ, 0xc0, !PT ;  /* 0x000005b02d2c7812 */ /* 0x000fe200078ec0ff */
[----:B------:R-:W-:Y:S01]  /*5a90*/  IMAD.MOV.U32 R22, RZ, RZ, RZ ;  /* 0x000000ffff167224 */ /* 0x000fe200078e00ff */
[----:B------:R-:W-:Y:S01]  /*5aa0*/  LOP3.LUT R3, R3, 0x200000, RZ, 0xc0, !PT ;  /* 0x0020000003037812 */ /* 0x000fe200078ec0ff */
[----:B------:R-:W-:Y:S01]  /*5ab0*/  IMAD.MOV.U32 R58, RZ, RZ, RZ ;  /* 0x000000ffff3a7224 */ /* 0x000fe200078e00ff */
[----:B------:R-:W3:Y:S01]  /*5ac0*/  LDC.64 R40, c[0x0][0x8a8] ;  /* 0x00022a00ff287b82 */ /* 0x000ee20000000a00 */
[----:B------:R-:W-:Y:S01]  /*5ad0*/  LOP3.LUT R2, R7, 0x8, R2, 0xf8, !PT ;  /* 0x0000000807027812 */ /* 0x000fe200078ef802 */
[----:B------:R-:W-:Y:S01]  /*5ae0*/  IMAD.MOV.U32 R55, RZ, RZ, RZ ;  /* 0x000000ffff377224 */ /* 0x000fe200078e00ff */
[----:B------:R-:W-:Y:S01]  /*5af0*/  LOP3.LUT R44, R44, 0x200, R6, 0xf8, !PT ;  /* 0x000002002c2c7812 */ /* 0x000fe200078ef806 */
[----:B------:R-:W4:Y:S01]  /*5b00*/  LDCU UR60, c[0x0][0x370] ;  /* 0x00006e00ff3c77ac */ /* 0x000f220008000800 */
[----:B------:R-:W-:-:S02]  /*5b10*/  LOP3.LUT R23, R3, 0x400000, R23, 0xf8, !PT ;  /* 0x0040000003177812 */ /* 0x000fc400078ef817 */
[----:B------:R-:W-:Y:S01]  /*5b20*/  LOP3.LUT P0, RZ, R45, 0x40, RZ, 0xc0, !PT ;  /* 0x000000402dff7812 */ /* 0x000fe2000780c0ff */
[----:B------:R-:W4:Y:S01]  /*5b30*/  LDS R0, [UR43+0x170] ;  /* 0x0001702bff007984 */ /* 0x000f220008000800 */
[----:B-1----:R-:W-:Y:S01]  /*5b40*/  IMAD.U32 R49, RZ, RZ, UR4 ;  /* 0x00000004ff317e24 */ /* 0x002fe2000f8e00ff */
[----:B------:R-:W-:Y:S01]  /*5b50*/  UIADD3 UR4, UPT, UPT, UR43, 0x200, URZ ;  /* 0x000002002b047890 */ /* 0x000fe2000fffe0ff */
[----:B------:R-:W-:Y:S01]  /*5b60*/  LOP3.LUT R44, R44, R2, RZ, 0xfc, !PT ;  /* 0x000000022c2c7212 */ /* 0x000fe200078efcff */
[----:B------:R-:W-:Y:S01]  /*5b70*/  IMAD.U32 R48, RZ, RZ, UR5 ;  /* 0x00000005ff307e24 */ /* 0x000fe2000f8e00ff */
[----:B------:R-:W-:Y:S01]  /*5b80*/  P2R R2, PR, RZ, 0x1 ;  /* 0x00000001ff027803 */ /* 0x000fe20000000000 */
[----:B------:R-:W1:Y:S01]  /*5b90*/  LDCU UR42, c[0x0][0xb0c] ;  /* 0x00016180ff2a77ac */ /* 0x000e620008000800 */
[----:B------:R-:W-:Y:S01]  /*5ba0*/  LOP3.LUT R60, R60, 0x60, RZ, 0xc0, !PT ;  /* 0x000000603c3c7812 */ /* 0x000fe200078ec0ff */
[----:B------:R-:W-:Y:S01]  /*5bb0*/  IMAD.U32 R52, RZ, RZ, UR4 ;  /* 0x00000004ff347e24 */ /* 0x000fe2000f8e00ff */
[----:B------:R-:W-:Y:S01]  /*5bc0*/  MOV R57, RZ ;  /* 0x000000ff00397202 */ /* 0x000fe20000000f00 */
[----:B------:R-:W1:Y:S01]  /*5bd0*/  LDCU UR39, c[0x0][0xb30] ;  /* 0x00016600ff2777ac */ /* 0x000e620008000800 */
[----:B------:R-:W1:Y:S01]  /*5be0*/  LDCU.64 UR54, c[0x0][0x888] ;  /* 0x00011100ff3677ac */ /* 0x000e620008000a00 */
[----:B------:R-:W1:Y:S01]  /*5bf0*/  LDCU.64 UR40, c[0x0][0xb28] ;  /* 0x00016500ff2877ac */ /* 0x000e620008000a00 */
[----:B------:R-:W1:Y:S01]  /*5c00*/  LDCU.128 UR56, c[0x0][0xb10] ;  /* 0x00016200ff3877ac */ /* 0x000e620008000c00 */
[----:B------:R-:W1:Y:S01]  /*5c10*/  LDCU UR53, c[0x0][0x374] ;  /* 0x00006e80ff3577ac */ /* 0x000e620008000800 */
[----:B------:R-:W-:Y:S01]  /*5c20*/  UMOV UR52, URZ ;  /* 0x000000ff00347c82 */ /* 0x000fe20008000000 */
[----:B------:R-:W-:Y:S01]  /*5c30*/  UMOV UR46, URZ ;  /* 0x000000ff002e7c82 */ /* 0x000fe20008000000 */
[----:B-1234-:R-:W-:-:S07]  /*5c40*/  IMAD.IADD R23, R0, 0x1, R23 ;  /* 0x0000000100177824 */ /* 0x01efce00078e0217 */
.L_x_147:
[----:B------:R-:W-:Y:S02]  /*5c50*/  LEA R3, R55, UR43, 0x3 ;  /* 0x0000002b37037c11 */ /* 0x000fe4000f8e18ff */
[----:B------:R-:W-:Y:S02]  /*5c60*/  SHF.L.U32 R0, R57, 0x1f, RZ ;  /* 0x0000001f39007819 */ /* 0x000fe400000006ff */
[----:B-1----:R-:W-:Y:S02]  /*5c70*/  LEA R4, R55, UR43, 0x4 ;  /* 0x0000002b37047c11 */ /* 0x002fe4000f8e20ff */
[----:B------:R-:W1:Y:S02]  /*5c80*/  SYNCS.PHASECHK.TRANS64.TRYWAIT P0, [R3+URZ+0xc0], R0 ;  /* 0x0000c000030075a7 */ /* 0x000e6400080011ff */
[----:B-1----:R-:W-:Y:S05]  /*5c90*/  @!P0 BRA `(.L_x_104) ;  /* 0x0000004000048947 */ /* 0x002fea0003800000 */
.L_x_204:
        /* <DEDUP_REMOVED lines=8> */
[----:B--2---:R-:W-:Y:S11]  /*5d20*/  LOP3.LUT P0, RZ, R6, 0x1, RZ, 0xc0, !PT ;  /* 0x0000000106ff7812 */ /* 0x004ff6000780c0ff */
[----:B------:R-:W-:Y:S02]  /*5d30*/  @!UPT UIADD3 URZ, UPT, UPT, URZ, URZ, URZ ;  /* 0x000000fffffff290 */ /* 0x000fe4000fffe0ff */
[----:B---3--:R-:W-:Y:S01]  /*5d40*/  VOTEU.ANY UP1, P0 ;  /* 0x0000000000ff7886 */ /* 0x008fe20000020100 */
[----:B------:R-:W-:Y:S01]  /*5d50*/  PLOP3.LUT P0, PT, PT, PT, UP1, 0x80, 0x8 ;  /* 0x000000000008781c */ /* 0x000fe20003f0f018 */
[----:B------:R-:W-:Y:S11]  /*5d60*/  UP2UR UR62, UPR, URZ, 0x2 ;  /* 0x00000002ff3e7883 */ /* 0x000ff60008000000 */
[----:B------:R-:W-:Y:S01]  /*5d70*/  @!UPT UIADD3 URZ, UPT, UPT, URZ, URZ, URZ ;  /* 0x000000fffffff290 */ /* 0x000fe2000fffe0ff */
[----:B-1----:R-:W-:Y:S02]  /*5d80*/  @P0 SHF.R.U32.HI R0, RZ, 0x10, R5 ;  /* 0x00000010ff000819 */ /* 0x002fe40000011605 */
        /* <DEDUP_REMOVED lines=12> */
[----:B------:R-:W2:Y:S01]  /*5e50*/  LDCU UR12, c[0x0][0xb20] ;  /* 0x00016400ff0c77ac */ /* 0x000ea20008000800 */
[----:B------:R-:W-:Y:S02]  /*5e60*/  UIMAD.WIDE.U32 UR4, UR53, UR59, URZ ;  /* 0x0000003b350472a5 */ /* 0x000fe4000f8e00ff */
[----:B------:R-:W-:Y:S02]  /*5e70*/  UIMAD.WIDE.U32 UR6, UR60, UR56, URZ ;  /* 0x000000383c0672a5 */ /* 0x000fe4000f8e00ff */
[----:B------:R-:W-:Y:S02]  /*5e80*/  UISETP.NE.AND UP0, UPT, UR58, 0x1, UPT ;  /* 0x000000013a00788c */ /* 0x000fe4000bf05270 */
[----:B------:R-:W-:Y:S02]  /*5e90*/  UIMAD.WIDE.U32 UR8, UR37, UR59, URZ ;  /* 0x0000003b250872a5 */ /* 0x000fe4000f8e00ff */
[----:B------:R-:W-:Y:S02]  /*5ea0*/  UIMAD.WIDE.U32 UR10, UR38, UR56, URZ ;  /* 0x00000038260a72a5 */ /* 0x000fe4000f8e00ff */
[----:B------:R-:W-:Y:S02]  /*5eb0*/  UISETP.NE.AND UP1, UPT, UR42, 0x1, UPT ;  /* 0x000000012a00788c */ /* 0x000fe4000bf25270 */
[----:B------:R-:W-:Y:S01]  /*5ec0*/  UISETP.NE.AND UP2, UPT, UR45, 0x1, UPT ;  /* 0x000000012d00788c */ /* 0x000fe2000bf45270 */
[----:B------:R-:W-:Y:S02]  /*5ed0*/  UMOV UR4, UR5 ;  /* 0x0000000500047c82 */ /* 0x000fe40008000000 */
[----:B--2---:R-:W-:Y:S03]  /*5ee0*/  USHF.R.U32.HI UR5, URZ, UR12, UR4 ;  /* 0x0000000cff057299 */ /* 0x004fe60008011604 */
[----:B------:R-:W-:Y:S02]  /*5ef0*/  UMOV UR4, UR7 ;  /* 0x0000000700047c82 */ /* 0x000fe40008000000 */
[----:B------:R-:W-:Y:S02]  /*5f00*/  USHF.R.U32.HI UR7, URZ, UR57, UR4 ;  /* 0x00000039ff077299 */ /* 0x000fe40008011604 */
[----:B------:R-:W-:Y:S02]  /*5f10*/  USEL UR4, UR53, UR5, !UP0 ;  /* 0x0000000535047287 */ /* 0x000fe4000c000000 */
[----:B------:R-:W-:Y:S01]  /*5f20*/  USEL UR7, UR60, UR7, !UP1 ;  /* 0x000000073c077287 */ /* 0x000fe2000c800000 */
[----:B------:R-:W-:Y:S01]  /*5f30*/  UMOV UR5, UR9 ;  /* 0x0000000900057c82 */ /* 0x000fe20008000000 */
[----:B------:R-:W-:Y:S02]  /*5f40*/  UIMAD.WIDE.U32 UR8, UR4, UR40, URZ ;  /* 0x00000028040872a5 */ /* 0x000fe4000f8e00ff */
[----:B------:R-:W-:Y:S03]  /*5f50*/  USHF.R.U32.HI UR6, URZ, UR12, UR5 ;  /* 0x0000000cff067299 */ /* 0x000fe60008011605 */
[----:B------:R-:W-:Y:S01]  /*5f60*/  UMOV UR5, UR11 ;  /* 0x0000000b00057c82 */ /* 0x000fe20008000000 */
[----:B------:R-:W-:Y:S02]  /*5f70*/  UIMAD.WIDE.U32 UR10, UR7, UR40, URZ ;  /* 0x00000028070a72a5 */ /* 0x000fe4000f8e00ff */
[----:B------:R-:W-:Y:S02]  /*5f80*/  USHF.R.U32.HI UR12, URZ, UR57, UR5 ;  /* 0x00000039ff0c7299 */ /* 0x000fe40008011605 */
[----:B------:R-:W-:Y:S01]  /*5f90*/  USEL UR6, UR37, UR6, !UP0 ;  /* 0x0000000625067287 */ /* 0x000fe2000c000000 */
[----:B------:R-:W-:Y:S02]  /*5fa0*/  UMOV UR5, UR9 ;  /* 0x0000000900057c82 */ /* 0x000fe40008000000 */
[----:B------:R-:W-:Y:S01]  /*5fb0*/  UMOV UR10, UR11 ;  /* 0x0000000b000a7c82 */ /* 0x000fe20008000000 */
[----:B------:R-:W-:Y:S02]  /*5fc0*/  @UP2 USHF.R.U32.HI UR4, URZ, UR41, UR5 ;  /* 0x00000029ff042299 */ /* 0x000fe40008011605 */
[----:B------:R-:W-:Y:S02]  /*5fd0*/  @UP2 USHF.R.U32.HI UR7, URZ, UR41, UR10 ;  /* 0x00000029ff072299 */ /* 0x000fe4000801160a */
[----:B------:R-:W-:Y:S02]  /*5fe0*/  UIMAD UR4, UR45, UR4, URZ ;  /* 0x000000042d0472a4 */ /* 0x000fe4000f8e02ff */
[----:B------:R-:W-:Y:S02]  /*5ff0*/  UIMAD.WIDE.U32 UR10, UR6, UR40, URZ ;  /* 0x00000028060a72a5 */ /* 0x000fe4000f8e00ff */
[----:B------:R-:W-:Y:S02]  /*6000*/  USEL UR5, UR38, UR12, !UP1 ;  /* 0x0000000c26057287 */ /* 0x000fe4000c800000 */
[----:B------:R-:W-:Y:S02]  /*6010*/  UIMAD UR8, UR45, UR7, URZ ;  /* 0x000000072d0872a4 */ /* 0x000fe4000f8e02ff */
[----:B------:R-:W-:Y:S03]  /*6020*/  UISETP.GE.AND UP0, UPT, UR6, UR4, UPT ;  /* 0x000000040600728c */ /* 0x000fe6000bf06270 */
[----:B------:R-:W-:Y:S01]  /*6030*/  UMOV UR4, UR11 ;  /* 0x0000000b00047c82 */ /* 0x000fe20008000000 */
[----:B------:R-:W-:Y:S02]  /*6040*/  UISETP.GE.OR UP0, UPT, UR5, UR8, UP0 ;  /* 0x000000080500728c */ /* 0x000fe40008706670 */
[----:B------:R-:W-:Y:S02]  /*6050*/  USHF.R.U32.HI UR4, URZ, UR41, UR4 ;  /* 0x00000029ff047299 */ /* 0x000fe40008011604 */
[----:B------:R-:W-:Y:S02]  /*6060*/  UIMAD.WIDE.U32 UR8, UR5, UR40, URZ ;  /* 0x00000028050872a5 */ /* 0x000fe4000f8e00ff */
[----:B------:R-:W-:Y:S02]  /*6070*/  USEL UR11, UR6, UR4, !UP2 ;  /* 0x00000004060b7287 */ /* 0x000fe4000d000000 */
[----:B------:R-:W-:Y:S02]  /*6080*/  UIADD3 UR8, UPT, UPT, -UR5, URZ, URZ ;  /* 0x000000ff05087290 */ /* 0x000fe4000fffe1ff */
[----:B------:R-:W-:Y:S01]  /*6090*/  UIADD3 UR10, UPT, UPT, -UR11, URZ, URZ ;  /* 0x000000ff0b0a7290 */ /* 0x000fe2000fffe1ff */
[----:B------:R-:W-:Y:S01]  /*60a0*/  @!UP0 UMOV UR4, UR9 ;  /* 0x0000000900048c82 */ /* 0x000fe20008000000 */
[----:B------:R-:W-:Y:S02]  /*60b0*/  UIADD3 UR9, UPT, UPT, -UR6, URZ, URZ ;  /* 0x000000ff06097290 */ /* 0x000fe4000fffe1ff */
[----:B------:R-:W-:Y:S02]  /*60c0*/  @!UP0 USHF.R.U32.HI UR4, URZ, UR41, UR4 ;  /* 0x00000029ff048299 */ /* 0x000fe40008011604 */
[----:B------:R-:W-:Y:S02]  /*60d0*/  UIMAD UR10, UR45, UR10, UR6 ;  /* 0x0000000a2d0a72a4 */ /* 0x000fe4000f8e0206 */
[----:B------:R-:W-:Y:S04]  /*60e0*/  @!UP0 USEL UR4, UR5, UR4, !UP2 ;  /* 0x0000000405048287 */ /* 0x000fe8000d000000 */
[----:B------:R-:W-:Y:S02]  /*60f0*/  @!UP0 UIMAD UR10, UR7, UR10, UR4 ;  /* 0x0000000a070a82a4 */ /* 0x000fe4000f8e0204 */
[----:B------:R-:W-:Y:S02]  /*6100*/  @!UP0 UIADD3 UR11, UPT, UPT, UR11, -UR4, URZ ;  /* 0x800000040b0b8290 */ /* 0x000fe4000fffe0ff */
[----:B------:R-:W-:Y:S02]  /*6110*/  UIMAD UR7, UR42, UR8, UR38 ;  /* 0x000000082a0772a4 */ /* 0x000fe4000f8e0226 */
[----:B------:R-:W-:Y:S02]  /*6120*/  @!UP0 UIMAD UR6, UR11, UR45, UR5 ;  /* 0x0000002d0b0682a4 */ /* 0x000fe4000f8e0205 */
[----:B------:R-:W-:Y:S01]  /*6130*/  UIMAD UR4, UR58, UR9, UR37 ;  /* 0x000000093a0472a4 */ /* 0x000fe2000f8e0225 */
[----:B------:R-:W-:Y:S02]  /*6140*/  @!UP0 UMOV UR5, UR10 ;  /* 0x0000000a00058c82 */ /* 0x000fe40008000000 */
[----:B------:R-:W-:Y:S02]  /*6150*/  UIMAD UR38, UR5, UR42, UR7 ;  /* 0x0000002a052672a4 */ /* 0x000fe4000f8e0207 */
[----:B------:R-:W-:Y:S11]  /*6160*/  UIMAD UR37, UR6, UR58, UR4 ;  /* 0x0000003a062572a4 */ /* 0x000ff6000f8e0204 */
[----:B------:R-:W-:Y:S01]  /*6170*/  @!UPT UIADD3 URZ, UPT, UPT, URZ, URZ, URZ ;  /* 0x000000fffffff290 */ /* 0x000fe2000fffe0ff */
.L_x_105:
[----:B------:R-:W-:Y:S01]  /*6180*/  UISETP.NE.AND UP0, UPT, UR39, 0x1, UPT ;  /* 0x000000012700788c */ /* 0x000fe2000bf05270 */
[----:B------:R-:W-:Y:S01]  /*6190*/  LOP3.LUT P0, RZ, R52, 0x90, RZ, 0xc0, !PT ;  /* 0x0000009034ff7812 */ /* 0x000fe2000780c0ff */
[----:B------:R-:W-:Y:S01]  /*61a0*/  USHF.L.U32 UR50, UR31, 0x6, URZ ;  /* 0x000000061f327899 */ /* 0x000fe200080006ff */
[----:B------:R-:W-:Y:S01]  /*61b0*/  BSSY.RECONVERGENT B6, `(.L_x_106) ;  /* 0x0000034000067945 */ /* 0x000fe20003800200 */
[----:B------:R-:W-:Y:S01]  /*61c0*/  USHF.L.U32 UR49, UR30, 0x7, URZ ;  /* 0x000000071e317899 */ /* 0x000fe200080006ff */
[----:B------:R-:W-:Y:S06]  /*61d0*/  IADD3 R55, PT, PT, R55, 0x1, RZ ;  /* 0x0000000137377810 */ /* 0x000fec0007ffe0ff */
[----:B------:R-:W2:Y:S01]  /*61e0*/  @!UP0 LDCU.128 UR12, c[0x0][0xb10] ;  /* 0x00016200ff0c87ac */ /* 0x000ea20008000c00 */
[----:B------:R-:W3:Y:S01]  /*61f0*/  @!UP0 LDCU UR5, c[0x0][0xb0c] ;  /* 0x00016180ff0587ac */ /* 0x000ee20008000800 */
[----:B------:R-:W4:Y:S01]  /*6200*/  @!UP0 LDCU UR10, c[0x0][0xb20] ;  /* 0x00016400ff0a87ac */ /* 0x000f220008000800 */
[----:B--2---:R-:W-:Y:S02]  /*6210*/  UIMAD.WIDE.U32 UR8, UR38, UR12, URZ ;  /* 0x0000000c260872a5 */ /* 0x004fe4000f8e00ff */
[----:B------:R-:W-:Y:S02]  /*6220*/  UIMAD.WIDE.U32 UR6, UR37, UR15, URZ ;  /* 0x0000000f250672a5 */ /* 0x000fe4000f8e00ff */
[----:B------:R-:W-:Y:S03]  /*6230*/  @!UP0 UISETP.NE.AND UP1, UPT, UR14, 0x1, UPT ;  /* 0x000000010e00888c */ /* 0x000fe6000bf25270 */
[----:B------:R-:W-:Y:S01]  /*6240*/  @!UP0 UMOV UR4, UR9 ;  /* 0x0000000900048c82 */ /* 0x000fe20008000000 */
[----:B---3--:R-:W-:Y:S02]  /*6250*/  @!UP0 UISETP.NE.AND UP2, UPT, UR5, 0x1, UPT ;  /* 0x000000010500888c */ /* 0x008fe4000bf45270 */
[----:B------:R-:W-:Y:S01]  /*6260*/  @!UP0 USHF.R.U32.HI UR4, URZ, UR13, UR4 ;  /* 0x0000000dff048299 */ /* 0x000fe20008011604 */
[----:B------:R-:W-:Y:S02]  /*6270*/  @!UP0 UMOV UR6, UR7 ;  /* 0x0000000700068c82 */ /* 0x000fe40008000000 */
[----:B----4-:R-:W-:Y:S02]  /*6280*/  @!UP0 USHF.R.U32.HI UR6, URZ, UR10, UR6 ;  /* 0x0000000aff068299 */ /* 0x010fe40008011606 */
[----:B------:R-:W-:Y:S02]  /*6290*/  @!UP0 USEL UR7, UR38, UR4, !UP2 ;  /* 0x0000000426078287 */ /* 0x000fe4000d000000 */
[----:B------:R-:W-:Y:S04]  /*62a0*/  @!UP0 USEL UR6, UR37, UR6, !UP1 ;  /* 0x0000000625068287 */ /* 0x000fe8000c800000 */
[----:B------:R-:W-:Y:S02]  /*62b0*/  @!UP0 UIADD3 UR4, UPT, UPT, -UR7, UR6, URZ ;  /* 0x0000000607048290 */ /* 0x000fe4000fffe1ff */
[----:B------:R-:W-:Y:S02]  /*62c0*/  @!UP0 UIADD3 UR6, UPT, UPT, UR7, -UR6, URZ ;  /* 0x8000000607068290 */ /* 0x000fe4000fffe0ff */
[----:B------:R-:W-:Y:S02]  /*62d0*/  @!UP0 UIMAD UR38, UR4, UR5, UR38 ;  /* 0x00000005042682a4 */ /* 0x000fe4000f8e0226 */
[----:B------:R-:W-:Y:S01]  /*62e0*/  @!UP0 UIMAD UR37, UR6, UR14, UR37 ;  /* 0x0000000e062582a4 */ /* 0x000fe2000f8e0225 */
[----:B------:R-:W-:Y:S11]  /*62f0*/  @!P0 BRA `(.L_x_107) ;  /* 0x00000000007c8947 */ /* 0x000ff60003800000 */
[----:B------:R-:W2:Y:S01]  /*6300*/  LDCU.64 UR8, c[0x4][0x80] ;  /* 0x01001000ff0877ac */ /* 0x000ea20008000a00 */
[----:B------:R-:W-:Y:S01]  /*6310*/  MOV R2, 0x0 ;  /* 0x0000000000027802 */ /* 0x000fe20000000f00 */
[----:B------:R-:W-:Y:S02]  /*6320*/  HFMA2 R12, -RZ, RZ, 0, 5.9604644775390625e-08 ;  /* 0x00000001ff0c7431 */ /* 0x000fe400000001ff */
[----:B------:R-:W-:Y:S01]  /*6330*/  IMAD.MOV.U32 R8, RZ, RZ, 0x70 ;  /* 0x00000070ff087424 */ /* 0x000fe200078e00ff */
[----:B------:R3:W4:Y:S01]  /*6340*/  LDC.64 R14, c[0x4][R2] ;  /* 0x01000000020e7b82 */ /* 0x0007220000000a00 */
[----:B------:R-:W1:Y:S01]  /*6350*/  LDCU.64 UR6, c[0x4][0x88] ;  /* 0x01001100ff0677ac */ /* 0x000e620008000a00 */
[----:B------:R-:W-:Y:S01]  /*6360*/  IMAD.MOV.U32 R13, RZ, RZ, RZ ;  /* 0x000000ffff0d7224 */ /* 0x000fe200078e00ff */
[----:B------:R-:W1:Y:S01]  /*6370*/  LDCU.64 UR4, c[0x4][0x8] ;  /* 0x01000100ff0477ac */ /* 0x000e620008000a00 */
[----:B--2---:R-:W-:Y:S01]  /*6380*/  MOV R5, UR9 ;  /* 0x0000000900057c02 */ /* 0x004fe20008000f00 */
[----:B------:R-:W-:Y:S01]  /*6390*/  IMAD.U32 R4, RZ, RZ, UR8 ;  /* 0x00000008ff047e24 */ /* 0x000fe2000f8e00ff */
[----:B-1----:R-:W-:Y:S01]  /*63a0*/  MOV R7, UR7 ;  /* 0x0000000700077c02 */ /* 0x002fe20008000f00 */
[----:B------:R-:W-:Y:S01]  /*63b0*/  IMAD.U32 R6, RZ, RZ, UR6 ;  /* 0x00000006ff067e24 */ /* 0x000fe2000f8e00ff */
[----:B------:R-:W-:Y:S01]  /*63c0*/  MOV R11, UR5 ;  /* 0x00000005000b7c02 */ /* 0x000fe20008000f00 */
[----:B------:R-:W-:Y:S02]  /*63d0*/  IMAD.U32 R10, RZ, RZ, UR4 ;  /* 0x00000004ff0a7e24 */ /* 0x000fe4000f8e00ff */
[----:B------:R-:W-:Y:S07]  /*63e0*/  LEPC R20, `(.L_x_108) ;  /* 0x000000001014794e */ /* 0x000fee0000000000 */
[----:B---345:R-:W-:Y:S05]  /*63f0*/  CALL.ABS.NOINC R14 ;  /* 0x000000000e007343 */ /* 0x038fea0003c00000 */
.L_x_108:
[----:B------:R-:W1:Y:S01]  /*6400*/  LDCU.64 UR8, c[0x4][0x80] ;  /* 0x01001000ff0877ac */ /* 0x000e620008000a00 */
[----:B------:R-:W2:Y:S01]  /*6410*/  LDC.64 R2, c[0x4][R2] ;  /* 0x0100000002027b82 */ /* 0x000ea20000000a00 */
[----:B------:R-:W-:Y:S02]  /*6420*/  HFMA2 R12, -RZ, RZ, 0, 5.9604644775390625e-08 ;  /* 0x00000001ff0c7431 */ /* 0x000fe400000001ff */
[----:B------:R-:W-:Y:S02]  /*6430*/  IMAD.MOV.U32 R8, RZ, RZ, 0x70 ;  /* 0x00000070ff087424 */ /* 0x000fe400078e00ff */
[----:B------:R-:W-:Y:S01]  /*6440*/  IMAD.MOV.U32 R13, RZ, RZ, RZ ;  /* 0x000000ffff0d7224 */ /* 0x000fe200078e00ff */
[----:B------:R-:W3:Y:S01]  /*6450*/  LDCU.64 UR6, c[0x4][0x88] ;  /* 0x01001100ff0677ac */ /* 0x000ee20008000a00 */
[----:B------:R-:W4:Y:S01]  /*6460*/  LDCU.64 UR4, c[0x4][0x8] ;  /* 0x01000100ff0477ac */ /* 0x000f220008000a00 */
[----:B-1----:R-:W-:Y:S02]  /*6470*/  MOV R4, UR8 ;  /* 0x0000000800047c02 */ /* 0x002fe40008000f00 */
[----:B------:R-:W-:Y:S02]  /*6480*/  MOV R5, UR9 ;  /* 0x0000000900057c02 */ /* 0x000fe40008000f00 */
[----:B---3--:R-:W-:Y:S01]  /*6490*/  MOV R7, UR7 ;  /* 0x0000000700077c02 */ /* 0x008fe20008000f00 */
[----:B------:R-:W-:Y:S01]  /*64a0*/  IMAD.U32 R6, RZ, RZ, UR6 ;  /* 0x00000006ff067e24 */ /* 0x000fe2000f8e00ff */
[----:B----4-:R-:W-:Y:S01]  /*64b0*/  MOV R11, UR5 ;  /* 0x00000005000b7c02 */ /* 0x010fe20008000f00 */
[----:B------:R-:W-:Y:S02]  /*64c0*/  IMAD.U32 R10, RZ, RZ, UR4 ;  /* 0x00000004ff0a7e24 */ /* 0x000fe4000f8e00ff */
[----:B------:R-:W-:Y:S07]  /*64d0*/  LEPC R20, `(.L_x_107) ;  /* 0x000000001014794e */ /* 0x000fee0000000000 */
[----:B--2---:R-:W-:Y:S05]  /*64e0*/  CALL.ABS.NOINC R2 ;  /* 0x0000000002007343 */ /* 0x004fea0003c00000 */
.L_x_107:
[----:B------:R-:W-:Y:S05]  /*64f0*/  BSYNC.RECONVERGENT B6 ;  /* 0x0000000000067941 */ /* 0x000fea0003800200 */
.L_x_106:
[----:B------:R-:W-:Y:S02]  /*6500*/  R2UR UR6, R51 ;  /* 0x00000000330672ca */ /* 0x000fe400000e0000 */
[----:B------:R-:W-:Y:S02]  /*6510*/  R2UR UR5, R49 ;  /* 0x00000000310572ca */ /* 0x000fe400000e0000 */
[----:B------:R-:W-:Y:S02]  /*6520*/  R2UR UR4, R48 ;  /* 0x00000000300472ca */ /* 0x000fe400000e0000 */
[----:B------:R-:W-:Y:S02]  /*6530*/  ISETP.NE.U32.AND P4, PT, R42, RZ, PT ;  /* 0x000000ff2a00720c */ /* 0x000fe40003f85070 */
[----:B------:R-:W-:Y:S02]  /*6540*/  ISETP.NE.U32.AND P2, PT, RZ, UR54, PT ;  /* 0x00000036ff007c0c */ /* 0x000fe4000bf45070 */
[----:B------:R-:W-:Y:S02]  /*6550*/  ISETP.NE.AND.EX P4, PT, R43, RZ, PT, P4 ;  /* 0x000000ff2b00720c */ /* 0x000fe40003f85340 */
[----:B------:R-:W-:Y:S01]  /*6560*/  ISETP.NE.AND.EX P2, PT, RZ, UR55, PT, P2 ;  /* 0x00000037ff007c0c */ /* 0x000fe2000bf45320 */
[----:B------:R-:W-:Y:S02]  /*6570*/  UISETP.NE.AND UP2, UPT, UR6, URZ, UPT ;  /* 0x000000ff0600728c */ /* 0x000fe4000bf45270 */
[----:B------:R-:W-:Y:S04]  /*6580*/  UISETP.NE.U32.AND UP0, UPT, UR5, URZ, UPT ;  /* 0x000000ff0500728c */ /* 0x000fe8000bf05070 */
[----:B------:R-:W-:Y:S01]  /*6590*/  UISETP.NE.AND.EX UP1, UPT, UR4, URZ, UPT, UP0 ;  /* 0x000000ff0400728c */ /* 0x000fe2000bf25300 */
[----:B------:R-:W-:Y:S01]  /*65a0*/  PLOP3.LUT P1, PT, PT, PT, UP2, 0x80, 0x8 ;  /* 0x000000000008781c */ /* 0x000fe20003f2f028 */
[----:B------:R-:W-:Y:S03]  /*65b0*/  UPLOP3.LUT UP0, UPT, UPT, UPT, UPT, 0x40, 0x4 ;  /* 0x000000000004789c */ /* 0x000fe60003f0e870 */
[----:B------:R-:W-:Y:S06]  /*65c0*/  @UP2 UPLOP3.LUT UP0, UPT, UPT, UPT, UP1, 0x80, 0x8 ;  /* 0x000000000008289c */ /* 0x000fec0003f0f010 */
[----:B------:R-:W-:Y:S01]  /*65d0*/  PLOP3.LUT P0, PT, PT, PT, UP0, 0x80, 0x8 ;  /* 0x000000000008781c */ /* 0x000fe20003f0f008 */
[----:B------:R-:W-:Y:S01]  /*65e0*/  @!UPT UIADD3 URZ, UPT, UPT, URZ, URZ, URZ ;  /* 0x000000fffffff290 */ /* 0x000fe2000fffe0ff */
[----:B------:R-:W-:Y:S11]  /*65f0*/  BRA.U !UP1, `(.L_x_109) ;  /* 0x0000000109407547 */ /* 0x000ff6000b800000 */
[----:B------:R-:W-:Y:S01]  /*6600*/  UISETP.NE.U32.AND UP0, UPT, UR54, URZ, UPT ;  /* 0x000000ff3600728c */ /* 0x000fe2000bf05070 */
[----:B------:R-:W-:Y:S01]  /*6610*/  R2UR UR6, R49 ;  /* 0x00000000310672ca */ /* 0x000fe200000e0000 */
[----:B------:R-:W2:Y:S01]  /*6620*/  LDCU.64 UR8, c[0x0][0x358] ;  /* 0x00006b00ff0877ac */ /* 0x000ea20008000a00 */
[----:B------:R-:W-:Y:S02]  /*6630*/  HFMA2 R46, -RZ, RZ, 0, 5.9604644775390625e-08 ;  /* 0x00000001ff2e7431 */ /* 0x000fe400000001ff */
[----:B-1----:R-:W-:Y:S01]  /*6640*/  IMAD.MOV.U32 R0, RZ, RZ, 0x1 ;  /* 0x00000001ff007424 */ /* 0x002fe200078e00ff */
[----:B------:R-:W-:Y:S06]  /*6650*/  UISETP.NE.AND.EX UP0, UPT, UR55, URZ, UPT, UP0 ;  /* 0x000000ff3700728c */ /* 0x000fec000bf05300 */
[----:B------:R-:W-:Y:S05]  /*6660*/  PLOP3.LUT P3, PT, PT, PT, UP0, 0x80, 0x8 ;  /* 0x000000000008781c */ /* 0x000fea0003f6f008 */
[----:B------:R-:W1:Y:S01]  /*6670*/  @UP0 LDCU.64 UR4, c[0x0][0x888] ;  /* 0x00011100ff0407ac */ /* 0x000e620008000a00 */
[----:B------:R-:W-:Y:S07]  /*6680*/  @UP0 UIMAD UR6, UR36, UR6, URZ ;  /* 0x00000006240602a4 */ /* 0x000fee000f8e02ff */
[----:B------:R-:W-:Y:S01]  /*6690*/  @!P3 PRMT R46, R0, 0x7610, R46 ;  /* 0x00007610002eb816 */ /* 0x000fe2000000002e */
[----:B-1----:R-:W-:Y:S06]  /*66a0*/  @UP0 UIMAD.WIDE UR4, UR6, 0x4, UR4 ;  /* 0x00000004060408a5 */ /* 0x002fec000f8e0204 */
[----:B------:R-:W-:Y:S02]  /*66b0*/  IMAD.U32 R2, RZ, RZ, UR4 ;  /* 0x00000004ff027e24 */ /* 0x000fe4000f8e00ff */
[----:B------:R-:W-:Y:S03]  /*66c0*/  IMAD.U32 R3, RZ, RZ, UR5 ;  /* 0x00000005ff037e24 */ /* 0x000fe6000f8e00ff */
[----:B------:R-:W1:Y:S02]  /*66d0*/  @!UP0 LDCU UR4, c[0x0][0x880] ;  /* 0x00011000ff0487ac */ /* 0x000e640008000800 */
[----:B--2--5:R2:W5:Y:S02]  /*66e0*/  @P3 LDG.E R27, desc[UR8][R2.64] ;  /* 0x00000008021b3981 */ /* 0x024564000c1e1900 */
[----:B-12---:R-:W-:Y:S02]  /*66f0*/  @!P3 MOV R27, UR4 ;  /* 0x00000004001bbc02 */ /* 0x006fe40008000f00 */
.L_x_109:
[----:B------:R-:W-:Y:S05]  /*6700*/  @!P4 BRA `(.L_x_110) ;  /* 0x000000000024c947 */ /* 0x000fea0003800000 */
[----:B------:R-:W-:Y:S01]  /*6710*/  ISETP.NE.U32.AND P3, PT, R40, RZ, PT ;  /* 0x000000ff2800720c */ /* 0x000fe20003f65070 */
[----:B------:R-:W2:Y:S03]  /*6720*/  LDCU.64 UR4, c[0x0][0x358] ;  /* 0x00006b00ff0477ac */ /* 0x000ea60008000a00 */
[----:B------:R-:W-:Y:S11]  /*6730*/  ISETP.NE.AND.EX P3, PT, R41, RZ, PT, P3 ;  /* 0x000000ff2900720c */ /* 0x000ff60003f65330 */
[----:B------:R-:W-:Y:S02]  /*6740*/  @!UPT UIADD3 URZ, UPT, UPT, URZ, URZ, URZ ;  /* 0x000000fffffff290 */ /* 0x000fe4000fffe0ff */
[----:B------:R-:W3:Y:S01]  /*6750*/  @P3 LDC.64 R2, c[0x0][0x8a8] ;  /* 0x00022a00ff023b82 */ /* 0x000ee20000000a00 */
[----:B-1----:R-:W-:Y:S04]  /*6760*/  @P3 IMAD R0, R42, UR36, RZ ;  /* 0x000000242a003c24 */ /* 0x002fe8000f8e02ff */
[----:B---3--:R-:W-:Y:S05]  /*6770*/  @P3 IMAD.WIDE R2, R0, 0x4, R2 ;  /* 0x0000000400023825 */ /* 0x008fea00078e0202 */
[----:B--2--5:R2:W5:Y:S02]  /*6780*/  @P3 LDG.E R24, desc[UR4][R2.64] ;  /* 0x0000000402183981 */ /* 0x024564000c1e1900 */
[----:B--2---:R-:W3:Y:S02]  /*6790*/  @!P3 LDC R24, c[0x0][0x8a0] ;  /* 0x00022800ff18bb82 */ /* 0x004ee40000000800 */
.L_x_110:
[----:B-----5:R-:W-:Y:S01]  /*67a0*/  FSETP.NEU.AND P3, PT, R27, RZ, PT ;  /* 0x000000ff1b00720b */ /* 0x020fe20003f6d000 */
[----:B------:R-:W-:Y:S01]  /*67b0*/  IMAD.SHL.U32 R56, R44, 0x2, RZ ;  /* 0x000000022c387824 */ /* 0x000fe200078e00ff */
[----:B------:R-:W-:Y:S01]  /*67c0*/  SEL R3, RZ, 0xffffffff, P2 ;  /* 0xffffffffff037807 */ /* 0x000fe20001000000 */
[----:B------:R-:W-:Y:S01]  /*67d0*/  BSSY B1, `(.L_x_111) ;  /* 0x0000034000017945 */ /* 0x000fe20003800000 */
[----:B------:R-:W-:Y:S01]  /*67e0*/  @P1 LOP3.LUT P2, RZ, R46, 0xff, RZ, 0xc0, !PT ;  /* 0x000000ff2eff1812 */ /* 0x000fe2000784c0ff */
[----:B------:R-:W-:Y:S01]  /*67f0*/  IMAD.MOV.U32 R63, RZ, RZ, 0x1 ;  /* 0x00000001ff3f7424 */ /* 0x000fe200078e00ff */
[----:B-1----:R-:W-:Y:S01]  /*6800*/  @P1 SEL R0, RZ, 0xffffffff, P3 ;  /* 0xffffffffff001807 */ /* 0x002fe20001800000 */
[C---:B------:R-:W-:Y:S01]  /*6810*/  IMAD R25, R22.reuse, 0x40, R23 ;  /* 0x0000004016197824 */ /* 0x040fe200078e0217 */
[----:B------:R-:W-:Y:S01]  /*6820*/  LOP3.LUT R59, R59, 0x1, RZ, 0x3c, !PT ;  /* 0x000000013b3b7812 */ /* 0x000fe200078e3cff */
[----:B------:R-:W-:Y:S01]  /*6830*/  IMAD.MOV.U32 R26, RZ, RZ, RZ ;  /* 0x000000ffff1a7224 */ /* 0x000fe200078e00ff */
[C---:B------:R-:W-:Y:S02]  /*6840*/  @P0 SEL R0, R3.reuse, R0, !P2 ;  /* 0x0000000003000207 */ /* 0x040fe40005000000 */
[----:B------:R-:W-:Y:S02]  /*6850*/  CS2R R38, SRZ ;  /* 0x0000000000267805 */ /* 0x000fe4000001ff00 */
[----:B------:R-:W-:Y:S02]  /*6860*/  LEA R53, R22, UR43, 0x3 ;  /* 0x0000002b16357c11 */ /* 0x000fe4000f8e18ff */
[----:B------:R-:W-:Y:S02]  /*6870*/  CS2R R36, SRZ ;  /* 0x0000000000247805 */ /* 0x000fe4000001ff00 */
[----:B------:R-:W-:Y:S02]  /*6880*/  @P1 LOP3.LUT R0, R0, 0x1, RZ, 0xc0, !PT ;  /* 0x0000000100001812 */ /* 0x000fe400078ec0ff */
[----:B------:R-:W-:Y:S02]  /*6890*/  CS2R R30, SRZ ;  /* 0x00000000001e7805 */ /* 0x000fe4000001ff00 */
[----:B------:R-:W-:Y:S02]  /*68a0*/  PLOP3.LUT P2, PT, PT, PT, UP1, 0x80, 0x8 ;  /* 0x000000000008781c */ /* 0x000fe40003f4f018 */
[----:B------:R-:W-:Y:S02]  /*68b0*/  CS2R R28, SRZ ;  /* 0x00000000001c7805 */ /* 0x000fe4000001ff00 */
[----:B------:R-:W-:Y:S01]  /*68c0*/  ISETP.NE.U32.OR P6, PT, R0, 0x1, !P1 ;  /* 0x000000010000780c */ /* 0x000fe20004fc5470 */
[----:B------:R-:W-:Y:S01]  /*68d0*/  VIADD R62, R56, UR43 ;  /* 0x0000002b383e7c36 */ /* 0x000fe20008000000 */
[----:B------:R-:W-:Y:S02]  /*68e0*/  LOP3.LUT P4, R54, R46, 0xff, RZ, 0xc0, !PT ;  /* 0x000000ff2e367812 */ /* 0x000fe4000788c0ff */
[----:B------:R-:W-:Y:S02]  /*68f0*/  SEL R2, RZ, 0xffffffff, P3 ;  /* 0xffffffffff027807 */ /* 0x000fe40001800000 */
[----:B------:R-:W-:Y:S03]  /*6900*/  P2R R61, PR, RZ, 0x40 ;  /* 0x00000040ff3d7803 */ /* 0x000fe60000000000 */
[----:B------:R-:W-:Y:S04]  /*6910*/  @P2 SEL R2, R3, R2, !P4 ;  /* 0x0000000203022207 */ /* 0x000fe80006000000 */
[----:B------:R-:W-:Y:S02]  /*6920*/  @P6 SHF.L.U32 R0, R59, 0x1f, RZ ;  /* 0x0000001f3b006819 */ /* 0x000fe400000006ff */
[----:B------:R-:W-:Y:S02]  /*6930*/  LOP3.LUT R2, R2, 0x1, RZ, 0xc0, !PT ;  /* 0x0000000102027812 */ /* 0x000fe400078ec0ff */
[----:B------:R1:W2:Y:S02]  /*6940*/  @P6 SYNCS.PHASECHK.TRANS64.TRYWAIT P1, [UR43+0x70], R0 ;  /* 0x00007000ff0065a7 */ /* 0x0002a4000802112b */
[----:B------:R-:W-:Y:S04]  /*6950*/  ISETP.NE.U32.AND P5, PT, R2, 0x1, PT ;  /* 0x000000010200780c */ /* 0x000fe80003fa5070 */
[----:B------:R-:W-:Y:S02]  /*6960*/  P2R R64, PR, RZ, 0x20 ;  /* 0x00000020ff407803 */ /* 0x000fe40000000000 */
[----:B-1----:R-:W-:Y:S04]  /*6970*/  SHF.L.U32 R0, R58, 0x1f, RZ ;  /* 0x0000001f3a007819 */ /* 0x002fe800000006ff */
[----:B------:R1:W4:Y:S01]  /*6980*/  SYNCS.PHASECHK.TRANS64.TRYWAIT P0, [R53+URZ+0xe0], R0 ;  /* 0x0000e000350075a7 */ /* 0x00032200080011ff */
[----:B--2---:R-:W-:Y:S01]  /*6990*/  @P6 SEL R63, RZ, 0x1, !P1 ;  /* 0x00000001ff3f6807 */ /* 0x004fe20004800000 */
[----:B-1----:R-:W-:Y:S06]  /*69a0*/  @!P6 BRA `(.L_x_112) ;  /* 0x000000000058e947 */ /* 0x002fec0003800000 */
[C---:B------:R-:W-:Y:S01]  /*69b0*/  VIADD R2, R62.reuse, 0x200 ;  /* 0x000002003e027836 */ /* 0x040fe20000000000 */
[----:B------:R-:W-:Y:S01]  /*69c0*/  LOP3.LUT P6, RZ, R45, 0x40, RZ, 0xc0, !PT ;  /* 0x000000402dff7812 */ /* 0x000fe200078cc0ff */
[----:B------:R-:W-:Y:S01]  /*69d0*/  BSSY B0, `(.L_x_113) ;  /* 0x000000e000007945 */ /* 0x000fe20003800000 */
[----:B------:R-:W-:Y:S01]  /*69e0*/  ISETP.NE.AND P2, PT, R63, RZ, PT ;  /* 0x000000ff3f00720c */ /* 0x000fe20003f45270 */
[----:B------:R-:W-:Y:S01]  /*69f0*/  @P5 VIADD R4, R62, 0x210 ;  /* 0x000002103e045836 */ /* 0x000fe20000000000 */
[----:B------:R-:W-:Y:S01]  /*6a00*/  PLOP3.LUT P1, PT, PT, PT, PT, 0x8, 0x80 ;  /* 0x000000000080781c */ /* 0x000fe20003f2e170 */
[----:B------:R-:W-:Y:S01]  /*6a10*/  IMAD.MOV.U32 R39, RZ, RZ, RZ ;  /* 0x000000ffff277224 */ /* 0x000fe200078e00ff */
[----:B------:R-:W-:Y:S02]  /*6a20*/  @P5 PLOP3.LUT P1, PT, P6, PT, PT, 0x80, 0x8 ;  /* 0x000000000008581c */ /* 0x000fe4000372f070 */
[----:B------:R-:W-:Y:S02]  /*6a30*/  CS2R R36, SRZ ;  /* 0x0000000000247805 */ /* 0x000fe4000001ff00 */
[----:B------:R-:W-:Y:S02]  /*6a40*/  CS2R R30, SRZ ;  /* 0x00000000001e7805 */ /* 0x000fe4000001ff00 */
[----:B------:R-:W-:Y:S07]  /*6a50*/  CS2R R28, SRZ ;  /* 0x00000000001c7805 */ /* 0x000fee000001ff00 */
[----:B------:R-:W-:Y:S01]  /*6a60*/  @P1 VIADD R4, R2, 0xfffffff0 ;  /* 0xfffffff002041836 */ /* 0x000fe20000000000 */
[----:B------:R-:W-:Y:S06]  /*6a70*/  @P2 BRA `(.L_x_114) ;  /* 0x00000000000c2947 */ /* 0x000fec0003800000 */
[----:B------:R-:W-:Y:S04]  /*6a80*/  SHF.L.U32 R3, R59, 0x1f, RZ ;  /* 0x0000001f3b037819 */ /* 0x000fe800000006ff */
[----:B------:R-:W1:Y:S02]  /*6a90*/  SYNCS.PHASECHK.TRANS64.TRYWAIT P1, [UR43+0x70], R3 ;  /* 0x00007003ff0075a7 */ /* 0x000e64000802112b */
[----:B-1----:R-:W-:Y:S05]  /*6aa0*/  @!P1 BRA `(.L_x_115) ;  /* 0x0000003000949947 */ /* 0x002fea0003800000 */
.L_x_114:
[----:B------:R-:W-:Y:S05]  /*6ab0*/  BSYNC B0 ;  /* 0x0000000000007941 */ /* 0x000fea0003800000 */
.L_x_113:
[----:B------:R-:W-:Y:S01]  /*6ac0*/  ISETP.NE.AND P1, PT, R64, RZ, PT ;  /* 0x000000ff4000720c */ /* 0x000fe20003f25270 */
[----:B------:R-:W-:Y:S11]  /*6ad0*/  HFMA2 R26, -RZ, RZ, 0, 5.9604644775390625e-08 ;  /* 0x00000001ff1a7431 */ /* 0x000ff600000001ff */
[----:B------:R-:W-:Y:S01]  /*6ae0*/  @!UPT UIADD3 URZ, UPT, UPT, URZ, URZ, URZ ;  /* 0x000000fffffff290 */ /* 0x000fe2000fffe0ff */
[----:B------:R2:W1:Y:S04]  /*6af0*/  @P1 LDS.128 R36, [R4] ;  /* 0x0000000004241984 */ /* 0x0004680000000c00 */
[----:B------:R2:W1:Y:S02]  /*6b00*/  @P1 LDS.128 R28, [R56+UR43+0x200] ;  /* 0x0002002b381c1984 */ /* 0x0004640008000c00 */
.L_x_112:
[----:B------:R-:W-:Y:S05]  /*6b10*/  BSYNC B1 ;  /* 0x0000000000017941 */ /* 0x000fea0003800000 */
.L_x_111:
[----:B-1----:R-:W-:Y:S04]  /*6b20*/  SHF.R.U32.HI R2, RZ, 0x15, R25 ;  /* 0x00000015ff027819 */ /* 0x002fe80000011619 */
[----:B------:R-:W-:Y:S01]  /*6b30*/  LOP3.LUT P1, RZ, R2, 0x3, R47, 0x48, !PT ;  /* 0x0000000302ff7812 */ /* 0x000fe2000782482f */
[----:B------:R-:W-:Y:S01]  /*6b40*/  @!UPT UIADD3 URZ, UPT, UPT, URZ, URZ, URZ ;  /* 0x000000fffffff290 */ /* 0x000fe2000fffe0ff */
[----:B----4-:R-:W-:Y:S11]  /*6b50*/  @P0 BRA `(.L_x_116) ;  /* 0x0000000000080947 */ /* 0x010ff60003800000 */
[----:B------:R-:W1:Y:S02]  /*6b60*/  SYNCS.PHASECHK.TRANS64.TRYWAIT P0, [R53+URZ+0xe0], R0 ;  /* 0x0000e000350075a7 */ /* 0x000e6400080011ff */
[----:B-1----:R-:W-:Y:S05]  /*6b70*/  @!P0 BRA `(.L_x_117) ;  /* 0x0000003000788947 */ /* 0x002fea0003800000 */
.L_x_116:
[----:B------:R-:W-:Y:S05]  /*6b80*/  @!P1 BRA `(.L_x_118) ;  /* 0x0000000000409947 */ /* 0x000fea0003800000 */
[----:B------:R-:W4:Y:S01]  /*6b90*/  LDCU.64 UR8, c[0x4][0x70] ;  /* 0x01000e00ff0877ac */ /* 0x000f220008000a00 */
[----:B------:R-:W-:Y:S01]  /*6ba0*/  MOV R3, 0x0 ;  /* 0x0000000000037802 */ /* 0x000fe20000000f00 */
[----:B------:R-:W-:Y:S02]  /*6bb0*/  HFMA2 R12, -RZ, RZ, 0, 5.9604644775390625e-08 ;  /* 0x00000001ff0c7431 */ /* 0x000fe400000001ff */
[----:B------:R-:W-:Y:S02]  /*6bc0*/  IMAD.MOV.U32 R8, RZ, RZ, 0x192 ;  /* 0x00000192ff087424 */ /* 0x000fe400078e00ff */
[----:B------:R-:W-:Y:S01]  /*6bd0*/  IMAD.MOV.U32 R13, RZ, RZ, RZ ;  /* 0x000000ffff0d7224 */ /* 0x000fe200078e00ff */
[----:B------:R-:W5:Y:S01]  /*6be0*/  LDCU.64 UR6, c[0x4][0x78] ;  /* 0x01000f00ff0677ac */ /* 0x000f620008000a00 */
[----:B------:R-:W1:Y:S01]  /*6bf0*/  LDC.64 R2, c[0x4][R3] ;  /* 0x0100000003027b82 */ /* 0x000e620000000a00 */
[----:B------:R-:W3:Y:S01]  /*6c00*/  LDCU.64 UR4, c[0x4][0x10] ;  /* 0x01000200ff0477ac */ /* 0x000ee20008000a00 */
[----:B----4-:R-:W-:Y:S01]  /*6c10*/  MOV R5, UR9 ;  /* 0x0000000900057c02 */ /* 0x010fe20008000f00 */
[----:B--2---:R-:W-:Y:S01]  /*6c20*/  IMAD.U32 R4, RZ, RZ, UR8 ;  /* 0x00000008ff047e24 */ /* 0x004fe2000f8e00ff */
[----:B-----5:R-:W-:Y:S01]  /*6c30*/  MOV R7, UR7 ;  /* 0x0000000700077c02 */ /* 0x020fe20008000f00 */
[----:B------:R-:W-:Y:S01]  /*6c40*/  IMAD.U32 R6, RZ, RZ, UR6 ;  /* 0x00000006ff067e24 */ /* 0x000fe2000f8e00ff */
[----:B---3--:R-:W-:Y:S01]  /*6c50*/  MOV R11, UR5 ;  /* 0x00000005000b7c02 */ /* 0x008fe20008000f00 */
[----:B------:R-:W-:Y:S02]  /*6c60*/  IMAD.U32 R10, RZ, RZ, UR4 ;  /* 0x00000004ff0a7e24 */ /* 0x000fe4000f8e00ff */
[----:B------:R-:W-:Y:S07]  /*6c70*/  LEPC R20, `(.L_x_118) ;  /* 0x000000001014794e */ /* 0x000fee0000000000 */
[----:B-1----:R-:W-:Y:S05]  /*6c80*/  CALL.ABS.NOINC R2 ;  /* 0x0000000002007343 */ /* 0x002fea0003c00000 */
.L_x_118:
[----:B------:R-:W-:Y:S05]  /*6c90*/  WARPSYNC.ALL ;  /* 0x0000000000007948 */ /* 0x000fea0003800000 */
[----:B------:R-:W-:Y:S01]  /*6ca0*/  R2UR UR4, R25 ;  /* 0x00000000190472ca */ /* 0x000fe200000e0000 */
[--C-:B------:R-:W-:Y:S01]  /*6cb0*/  HADD2.F32 R3, -RZ, R28.reuse.H0_H0 ;  /* 0x2000001cff037230 */ /* 0x100fe20000004100 */
[----:B------:R-:W-:Y:S01]  /*6cc0*/  MOV R65, 0x10 ;  /* 0x0000001000417802 */ /* 0x000fe20000000f00 */
[--C-:B------:R-:W-:Y:S01]  /*6cd0*/  HADD2.F32 R20, -RZ, R29.reuse.H0_H0 ;  /* 0x2000001dff147230 */ /* 0x100fe20000004100 */
[----:B------:R-:W-:Y:S01]  /*6ce0*/  LOP3.LUT P6, RZ, R45, 0x40, RZ, 0xc0, !PT ;  /* 0x000000402dff7812 */ /* 0x000fe200078cc0ff */
[----:B------:R-:W-:Y:S01]  /*6cf0*/  HADD2.F32 R21, -RZ, R29.H1_H1 ;  /* 0x3000001dff157230 */ /* 0x000fe20000004100 */
[----:B------:R-:W-:Y:S01]  /*6d00*/  ISETP.NE.AND P0, PT, R60, RZ, PT ;  /* 0x000000ff3c00720c */ /* 0x000fe20003f05270 */
[----:B------:R-:W-:Y:S01]  /*6d10*/  BSSY.RECONVERGENT B0, `(.L_x_119) ;  /* 0x0000052000007945 */ /* 0x000fe20003800200 */
[----:B------:R-:W-:Y:S04]  /*6d20*/  SEL R65, R65, 0xfffffff0, !P6 ;  /* 0xfffffff041417807 */ /* 0x000fe80007000000 */
[----:B------:R-:W-:Y:S01]  /*6d30*/  IADD3 R62, PT, PT, R62, R65, RZ ;  /* 0x000000413e3e7210 */ /* 0x000fe20007ffe0ff */
[----:B--2---:R-:W1:Y:S02]  /*6d40*/  LDTM.x16 R4, tmem[UR4] ;  /* 0x00000004000479ee */ /* 0x004e640008240000 */
[C---:B-1-3--:R-:W-:Y:S01]  /*6d50*/  FMUL R0, R24.reuse, R4 ;  /* 0x0000000418007220 */ /* 0x04afe20000400000 */
[----:B------:R-:W-:Y:S02]  /*6d60*/  HADD2.F32 R4, -RZ, R28.H1_H1 ;  /* 0x3000001cff047230 */ /* 0x000fe40000004100 */
[C---:B------:R-:W-:Y:S01]  /*6d70*/  FMUL R2, R24.reuse, R5 ;  /* 0x0000000518027220 */ /* 0x040fe20000400000 */
[C---:B------:R-:W-:Y:S01]  /*6d80*/  FMUL R7, R24.reuse, R7 ;  /* 0x0000000718077220 */ /* 0x040fe20000400000 */
[C---:B------:R-:W-:Y:S01]  /*6d90*/  FFMA R0, R27.reuse, R3, R0 ;  /* 0x000000031b007223 */ /* 0x040fe20000000000 */
[C---:B------:R-:W-:Y:S01]  /*6da0*/  FMUL R3, R24.reuse, R6 ;  /* 0x0000000618037220 */ /* 0x040fe20000400000 */
[C---:B------:R-:W-:Y:S01]  /*6db0*/  FFMA R2, R27.reuse, R4, R2 ;  /* 0x000000041b027223 */ /* 0x040fe20000000002 */
[C---:B------:R-:W-:Y:S01]  /*6dc0*/  FMUL R4, R24.reuse, R8 ;  /* 0x0000000818047220 */ /* 0x040fe20000400000 */
[C---:B------:R-:W-:Y:S01]  /*6dd0*/  FMUL R8, R24.reuse, R12 ;  /* 0x0000000c18087220 */ /* 0x040fe20000400000 */
[----:B------:R-:W-:Y:S01]  /*6de0*/  FMUL R12, R24, R16 ;  /* 0x00000010180c7220 */ /* 0x000fe20000400000 */
[--C-:B------:R-:W-:Y:S01]  /*6df0*/  HADD2.F32 R16, -RZ, R30.reuse.H0_H0 ;  /* 0x2000001eff107230 */ /* 0x100fe20000004100 */
[----:B------:R-:W-:Y:S01]  /*6e00*/  F2FP.F16.F32.PACK_AB R32, R2, R0 ;  /* 0x000000000220723e */ /* 0x000fe200000000ff */
[----:B------:R-:W-:Y:S02]  /*6e10*/  HADD2.F32 R0, -RZ, R30.H1_H1 ;  /* 0x3000001eff007230 */ /* 0x000fe40000004100 */
[C---:B------:R-:W-:Y:S01]  /*6e20*/  FMUL R5, R24.reuse, R9 ;  /* 0x0000000918057220 */ /* 0x040fe20000400000 */
[C---:B------:R-:W-:Y:S01]  /*6e30*/  FFMA R3, R27.reuse, R20, R3 ;  /* 0x000000141b037223 */ /* 0x040fe20000000003 */
[C---:B------:R-:W-:Y:S01]  /*6e40*/  FFMA R7, R27.reuse, R21, R7 ;  /* 0x000000151b077223 */ /* 0x040fe20000000007 */
[--C-:B------:R-:W-:Y:S02]  /*6e50*/  HADD2.F32 R2, -RZ, R31.reuse.H0_H0 ;  /* 0x2000001fff027230 */ /* 0x100fe40000004100 */
[C---:B------:R-:W-:Y:S01]  /*6e60*/  FFMA R4, R27.reuse, R16, R4 ;  /* 0x000000101b047223 */ /* 0x040fe20000000004 */
[C---:B------:R-:W-:Y:S01]  /*6e70*/  FMUL R6, R24.reuse, R10 ;  /* 0x0000000a18067220 */ /* 0x040fe20000400000 */
[C---:B------:R-:W-:Y:S01]  /*6e80*/  FFMA R5, R27.reuse, R0, R5 ;  /* 0x000000001b057223 */ /* 0x040fe20000000005 */
[----:B------:R-:W-:Y:S02]  /*6e90*/  HADD2.F32 R16, -RZ, R31.H1_H1 ;  /* 0x3000001fff107230 */ /* 0x000fe40000004100 */
[C---:B------:R-:W-:Y:S01]  /*6ea0*/  FMUL R11, R24.reuse, R11 ;  /* 0x0000000b180b7220 */ /* 0x040fe20000400000 */
[--C-:B------:R-:W-:Y:S02]  /*6eb0*/  HADD2.F32 R0, -RZ, R36.reuse.H0_H0 ;  /* 0x20000024ff007230 */ /* 0x100fe40000004100 */
[----:B------:R-:W-:Y:S01]  /*6ec0*/  FFMA R6, R27, R2, R6 ;  /* 0x000000021b067223 */ /* 0x000fe20000000006 */
[----:B------:R-:W-:Y:S01]  /*6ed0*/  F2FP.F16.F32.PACK_AB R33, R7, R3 ;  /* 0x000000030721723e */ /* 0x000fe200000000ff */
[----:B------:R-:W-:Y:S02]  /*6ee0*/  HADD2.F32 R2, -RZ, R36.H1_H1 ;  /* 0x30000024ff027230 */ /* 0x000fe40000004100 */
[C---:B------:R-:W-:Y:S01]  /*6ef0*/  FFMA R11, R27.reuse, R16, R11 ;  /* 0x000000101b0b7223 */ /* 0x040fe2000000000b */
[C---:B------:R-:W-:Y:S01]  /*6f00*/  FMUL R9, R24.reuse, R13 ;  /* 0x0000000d18097220 */ /* 0x040fe20000400000 */
[--C-:B------:R-:W-:Y:S02]  /*6f10*/  HADD2.F32 R3, -RZ, R37.reuse.H0_H0 ;  /* 0x20000025ff037230 */ /* 0x100fe40000004100 */
[C---:B------:R-:W-:Y:S01]  /*6f20*/  FFMA R8, R27.reuse, R0, R8 ;  /* 0x000000001b087223 */ /* 0x040fe20000000008 */
[C---:B------:R-:W-:Y:S01]  /*6f30*/  FMUL R10, R24.reuse, R14 ;  /* 0x0000000e180a7220 */ /* 0x040fe20000400000 */
[----:B------:R-:W-:Y:S02]  /*6f40*/  HADD2.F32 R0, -RZ, R37.H1_H1 ;  /* 0x30000025ff007230 */ /* 0x000fe40000004100 */
[C---:B------:R-:W-:Y:S01]  /*6f50*/  FMUL R15, R24.reuse, R15 ;  /* 0x0000000f180f7220 */ /* 0x040fe20000400000 */
[C---:B------:R-:W-:Y:S01]  /*6f60*/  FFMA R9, R27.reuse, R2, R9 ;  /* 0x000000021b097223 */ /* 0x040fe20000000009 */
[----:B------:R-:W-:Y:S01]  /*6f70*/  FFMA R10, R27, R3, R10 ;  /* 0x000000031b0a7223 */ /* 0x000fe2000000000a */
[--C-:B------:R-:W-:Y:S01]  /*6f80*/  HADD2.F32 R2, -RZ, R38.reuse.H0_H0 ;  /* 0x20000026ff027230 */ /* 0x100fe20000004100 */
[----:B------:R-:W-:Y:S01]  /*6f90*/  F2FP.F16.F32.PACK_AB R34, R5, R4 ;  /* 0x000000040522723e */ /* 0x000fe200000000ff */
[----:B------:R-:W-:Y:S02]  /*6fa0*/  HADD2.F32 R3, -RZ, R38.H1_H1 ;  /* 0x30000026ff037230 */ /* 0x000fe40000004100 */
[----:B------:R-:W-:Y:S01]  /*6fb0*/  FFMA R15, R27, R0, R15 ;  /* 0x000000001b0f7223 */ /* 0x000fe2000000000f */
[C---:B------:R-:W-:Y:S01]  /*6fc0*/  FMUL R13, R24.reuse, R17 ;  /* 0x00000011180d7220 */ /* 0x040fe20000400000 */
[--C-:B------:R-:W-:Y:S02]  /*6fd0*/  HADD2.F32 R4, -RZ, R39.reuse.H0_H0 ;  /* 0x20000027ff047230 */ /* 0x100fe40000004100 */
[C---:B------:R-:W-:Y:S01]  /*6fe0*/  FMUL R14, R24.reuse, R18 ;  /* 0x00000012180e7220 */ /* 0x040fe20000400000 */
[----:B------:R-:W-:Y:S02]  /*6ff0*/  HADD2.F32 R0, -RZ, R39.H1_H1 ;  /* 0x30000027ff007230 */ /* 0x000fe40000004100 */
[----:B------:R-:W-:Y:S01]  /*7000*/  FMUL R19, R24, R19 ;  /* 0x0000001318137220 */ /* 0x000fe20000400000 */
[----:B------:R-:W-:Y:S01]  /*7010*/  F2FP.F16.F32.PACK_AB R35, R11, R6 ;  /* 0x000000060b23723e */ /* 0x000fe200000000ff */
[C---:B------:R-:W-:Y:S01]  /*7020*/  FFMA R12, R27.reuse, R2, R12 ;  /* 0x000000021b0c7223 */ /* 0x040fe2000000000c */
[C---:B------:R-:W-:Y:S01]  /*7030*/  FFMA R13, R27.reuse, R3, R13 ;  /* 0x000000031b0d7223 */ /* 0x040fe2000000000d */
[C---:B------:R-:W-:Y:S01]  /*7040*/  FFMA R14, R27.reuse, R4, R14 ;  /* 0x000000041b0e7223 */ /* 0x040fe2000000000e */
[----:B------:R-:W-:Y:S01]  /*7050*/  FFMA R19, R27, R0, R19 ;  /* 0x000000001b137223 */ /* 0x000fe20000000013 */
[----:B------:R1:W-:Y:S01]  /*7060*/  STS.128 [R56+UR43+0x200], R32 ;  /* 0x0002002038007988 */ /* 0x0003e20008000c2b */
[----:B------:R-:W-:Y:S02]  /*7070*/  F2FP.F16.F32.PACK_AB R8, R9, R8 ;  /* 0x000000080908723e */ /* 0x000fe400000000ff */
[----:B------:R-:W-:Y:S02]  /*7080*/  F2FP.F16.F32.PACK_AB R9, R15, R10 ;  /* 0x0000000a0f09723e */ /* 0x000fe400000000ff */
[----:B------:R-:W-:Y:S02]  /*7090*/  F2FP.F16.F32.PACK_AB R10, R13, R12 ;  /* 0x0000000c0d0a723e */ /* 0x000fe400000000ff */
[----:B------:R-:W-:Y:S05]  /*70a0*/  F2FP.F16.F32.PACK_AB R11, R19, R14 ;  /* 0x0000000e130b723e */ /* 0x000fea00000000ff */
[----:B------:R1:W-:Y:S01]  /*70b0*/  STS.128 [R62+0x200], R8 ;  /* 0x000200083e007388 */ /* 0x0003e20000000c00 */
[----:B------:R-:W-:Y:S01]  /*70c0*/  @!PT LDS RZ, [RZ] ;  /* 0x00000000fffff984 */ /* 0x000fe20000000800 */
[----:B------:R-:W-:Y:S01]  /*70d0*/  @!PT LDS RZ, [RZ] ;  /* 0x00000000fffff984 */ /* 0x000fe20000000800 */
[----:B------:R-:W-:Y:S01]  /*70e0*/  @!PT LDS RZ, [RZ] ;  /* 0x00000000fffff984 */ /* 0x000fe20000000800 */
[----:B------:R-:W-:Y:S01]  /*70f0*/  @!PT LDS RZ, [RZ] ;  /* 0x00000000fffff984 */ /* 0x000fe20000000800 */
[----:B------:R2:W-:Y:S07]  /*7100*/  MEMBAR.ALL.CTA ;  /* 0x0000000000007992 */ /* 0x0005ee0000008000 */
[----:B--2---:R-:W2:Y:S02]  /*7110*/  FENCE.VIEW.ASYNC.S ;  /* 0x00000000000073c6 */ /* 0x004ea40000000000 */
[----:B--2---:R-:W-:Y:S06]  /*7120*/  BAR.SYNC.DEFER_BLOCKING 0x1, 0x80 ;  /* 0x0042000000007b1d */ /* 0x004fec0000010000 */
[----:B------:R-:W-:Y:S05]  /*7130*/  @P0 BRA `(.L_x_120) ;  /* 0x00000000003c0947 */ /* 0x000fea0003800000 */
[----:B------:R-:W2:Y:S01]  /*7140*/  LDCU.64 UR6, c[0x0][0x348] ;  /* 0x00006900ff0677ac */ /* 0x000ea20008000a00 */
[----:B------:R-:W-:Y:S01]  /*7150*/  UIADD3 UR4, UPT, UPT, UR43, 0x200, URZ ;  /* 0x000002002b047890 */ /* 0x000fe2000fffe0ff */
[----:B------:R-:W-:Y:S01]  /*7160*/  UMOV UR51, UR36 ;  /* 0x0000002400337c82 */ /* 0x000fe20008000000 */
[----:B------:R-:W-:Y:S02]  /*7170*/  UIADD3 UR9, UPT, UPT, UR49, 0x40, URZ ;  /* 0x0000004031097890 */ /* 0x000fe4000fffe0ff */
[----:B------:R-:W-:Y:S02]  /*7180*/  UIADD3 UR8, UPT, UPT, UR43, 0xa00, URZ ;  /* 0x00000a002b087890 */ /* 0x000fe4000fffe0ff */
[----:B------:R-:W-:Y:S01]  /*7190*/  MOV R52, UR4 ;  /* 0x0000000400347c02 */ /* 0x000fe20008000f00 */
[----:B------:R-:W-:Y:S01]  /*71a0*/  UMOV UR10, UR50 ;  /* 0x00000032000a7c82 */ /* 0x000fe20008000000 */
[----:B------:R-:W-:Y:S02]  /*71b0*/  UMOV UR11, UR36 ;  /* 0x00000024000b7c82 */ /* 0x000fe40008000000 */
[----:B------:R-:W-:Y:S01]  /*71c0*/  R2UR UR48, R52 ;  /* 0x00000000343072ca */ /* 0x000fe200000e0000 */
[----:B--2---:R-:W-:Y:S04]  /*71d0*/  UIADD3 UR4, UP0, UPT, UR6, 0x680, URZ ;  /* 0x0000068006047890 */ /* 0x004fe8000ff1e0ff */
[----:B------:R-:W-:Y:S09]  /*71e0*/  UIADD3.X UR5, UPT, UPT, URZ, UR7, URZ, UP0, !UPT ;  /* 0x00000007ff057290 */ /* 0x000ff200087fe4ff */
[----:B------:R2:W-:Y:S01]  /*71f0*/  UTMASTG.3D [UR48], [UR4] ;  /* 0x00000030040073b5 */ /* 0x0005e20008010000 */
[----:B------:R2:W-:Y:S01]  /*7200*/  UTMASTG.3D [UR8], [UR4] ;  /* 0x00000008040073b5 */ /* 0x0005e20008010000 */
[----:B------:R0:W-:Y:S01]  /*7210*/  UTMACMDFLUSH ;  /* 0x00000000000079b7 */ /* 0x0001e20000000000 */
[----:B--2---:R-:W-:Y:S04]  /*7220*/  DEPBAR.LE SB0, 0x1 ;  /* 0x000080400000791a */ /* 0x004fe80000000000 */
.L_x_120:
[----:B------:R-:W-:Y:S05]  /*7230*/  BSYNC.RECONVERGENT B0 ;  /* 0x0000000000007941 */ /* 0x000fea0003800200 */
.L_x_119:
[----:B------:R-:W-:Y:S01]  /*7240*/  BAR.SYNC.DEFER_BLOCKING 0x1, 0x80 ;  /* 0x0042000000007b1d */ /* 0x000fe20000010000 */
[----:B------:R-:W-:Y:S01]  /*7250*/  ISETP.NE.AND P1, PT, R61, RZ, PT ;  /* 0x000000ff3d00720c */ /* 0x000fe20003f25270 */
[----:B------:R-:W-:Y:S01]  /*7260*/  UISETP.NE.AND UP0, UPT, UR52, URZ, UPT ;  /* 0x000000ff3400728c */ /* 0x000fe2000bf05270 */
[----:B------:R-:W-:Y:S11]  /*7270*/  LEA R2, R26, UR43, 0x3 ;  /* 0x0000002b1a027c11 */ /* 0x000ff6000f8e18ff */
[----:B------:R-:W-:Y:S01]  /*7280*/  @P1 SHF.L.U32 R3, R59, 0x1f, RZ ;  /* 0x0000001f3b031819 */ /* 0x000fe200000006ff */
[----:B------:R-:W-:Y:S06]  /*7290*/  BRA.U !UP0, `(.L_x_121) ;  /* 0x0000000108247547 */ /* 0x000fec000b800000 */
[----:B------:R-:W-:Y:S01]  /*72a0*/  IMAD.U32 R4, RZ, RZ, UR46 ;  /* 0x0000002eff047e24 */ /* 0x000fe2000f8e00ff */
[----:B------:R-:W-:Y:S01]  /*72b0*/  MOV R0, UR47 ;  /* 0x0000002f00007c02 */ /* 0x000fe20008000f00 */
[----:B------:R-:W-:Y:S03]  /*72c0*/  UIADD3 UR4, UPT, UPT, UR46, 0x1, URZ ;  /* 0x000000012e047890 */ /* 0x000fe6000fffe0ff */
[----:B------:R-:W-:Y:S01]  /*72d0*/  @P1 LEA R4, R4, UR43, 0x3 ;  /* 0x0000002b04041c11 */ /* 0x000fe2000f8e18ff */
[----:B------:R-:W-:Y:S04]  /*72e0*/  UISETP.NE.AND UP0, UPT, UR4, 0x4, UPT ;  /* 0x000000040400788c */ /* 0x000fe8000bf05270 */
[----:B------:R-:W-:Y:S01]  /*72f0*/  @P1 VIADD R4, R4, 0x90 ;  /* 0x0000009004041836 */ /* 0x000fe20000000000 */
[----:B------:R-:W-:Y:S04]  /*7300*/  USEL UR46, UR4, URZ, UP0 ;  /* 0x000000ff042e7287 */ /* 0x000fe80008000000 */
[----:B------:R-:W-:Y:S04]  /*7310*/  @P1 PRMT R0, R0, 0x654, R4 ;  /* 0x0000065400001816 */ /* 0x000fe80000000004 */
[----:B------:R2:W-:Y:S04]  /*7320*/  @P1 SYNCS.ARRIVE.TRANS64.RED.A1T0 RZ, [R0+URZ], RZ ;  /* 0x000000ff00ff19a7 */ /* 0x0005e800081004ff */
.L_x_121:
[----:B------:R-:W3:Y:S01]  /*7330*/  @P1 SYNCS.PHASECHK.TRANS64.TRYWAIT P0, [R2+URZ+0x70], R3 ;  /* 0x00007003020015a7 */ /* 0x000ee200080011ff */
[----:B------:R-:W-:Y:S01]  /*7340*/  BSSY B1, `(.L_x_122) ;  /* 0x0000012000017945 */ /* 0x000fe20003800000 */
[----:B---3--:R-:W-:Y:S03]  /*7350*/  @P1 SEL R63, RZ, 0x1, !P0 ;  /* 0x00000001ff3f1807 */ /* 0x008fe60004000000 */
[----:B------:R-:W-:Y:S05]  /*7360*/  @!P1 BRA `(.L_x_123) ;  /* 0x00000000003c9947 */ /* 0x000fea0003800000 */
[----:B------:R-:W-:Y:S01]  /*7370*/  ISETP.NE.AND P1, PT, R64, RZ, PT ;  /* 0x000000ff4000720c */ /* 0x000fe20003f25270 */
[----:B------:R-:W-:Y:S01]  /*7380*/  BSSY B0, `(.L_x_124) ;  /* 0x0000009000007945 */ /* 0x000fe20003800000 */
[----:B------:R-:W-:Y:S11]  /*7390*/  ISETP.NE.AND P0, PT, R63, RZ, PT ;  /* 0x000000ff3f00720c */ /* 0x000ff60003f05270 */
[----:B------:R-:W-:Y:S05]  /*73a0*/  @P1 IMAD R4, R26, 0x1000, R56 ;  /* 0x000010001a041824 */ /* 0x000fea00078e0238 */
[----:B------:R-:W-:Y:S05]  /*73b0*/  @P1 IADD3 R3, PT, PT, R4, UR43, RZ ;  /* 0x0000002b04031c10 */ /* 0x000fea000fffe0ff */
[----:B------:R-:W-:Y:S01]  /*73c0*/  @P1 IMAD.IADD R3, R65, 0x1, R3 ;  /* 0x0000000141031824 */ /* 0x000fe200078e0203 */
[----:B------:R-:W-:Y:S06]  /*73d0*/  @P0 BRA `(.L_x_125) ;  /* 0x00000000000c0947 */ /* 0x000fec0003800000 */
[----:B--2---:R-:W-:Y:S04]  /*73e0*/  SHF.L.U32 R0, R59, 0x1f, RZ ;  /* 0x0000001f3b007819 */ /* 0x004fe800000006ff */
[----:B------:R-:W2:Y:S02]  /*73f0*/  SYNCS.PHASECHK.TRANS64.TRYWAIT P0, [R2+URZ+0x70], R0 ;  /* 0x00007000020075a7 */ /* 0x000ea400080011ff */
[----:B--2---:R-:W-:Y:S05]  /*7400*/  @!P0 BRA `(.L_x_126) ;  /* 0x0000002800688947 */ /* 0x004fea0003800000 */
.L_x_125:
[----:B------:R-:W-:Y:S05]  /*7410*/  BSYNC B0 ;  /* 0x0000000000007941 */ /* 0x000fea0003800000 */
.L_x_124:
[----:B------:R-:W-:Y:S02]  /*7420*/  ISETP.NE.AND P0, PT, R64, RZ, PT ;  /* 0x000000ff4000720c */ /* 0x000fe40003f05270 */
[----:B------:R-:W-:Y:S11]  /*7430*/  IADD3 R26, PT, PT, R26, 0x1, RZ ;  /* 0x000000011a1a7810 */ /* 0x000ff60007ffe0ff */
[----:B------:R3:W4:Y:S04]  /*7440*/  @P0 LDS.128 R28, [R4+UR43+0x200] ;  /* 0x0002002b041c0984 */ /* 0x0007280008000c00 */
[----:B------:R3:W1:Y:S02]  /*7450*/  @P0 LDS.128 R36, [R3+0x200] ;  /* 0x0002000003240984 */ /* 0x0006640000000c00 */
.L_x_123:
[----:B------:R-:W-:Y:S05]  /*7460*/  BSYNC B1 ;  /* 0x0000000000017941 */ /* 0x000fea0003800000 */
.L_x_122:
[----:B--2---:R-:W-:Y:S05]  /*7470*/  VIADD R0, R25, 0x10 ;  /* 0x0000001019007836 */ /* 0x004fea0000000000 */
[----:B------:R-:W-:Y:S04]  /*7480*/  SHF.R.U32.HI R0, RZ, 0x15, R0 ;  /* 0x00000015ff007819 */ /* 0x000fe80000011600 */
[----:B------:R-:W-:Y:S11]  /*7490*/  LOP3.LUT P0, RZ, R0, 0x3, R47, 0x48, !PT ;  /* 0x0000000300ff7812 */ /* 0x000ff6000780482f */
[----:B------:R-:W-:Y:S02]  /*74a0*/  @!UPT UIADD3 URZ, UPT, UPT, URZ, URZ, URZ ;  /* 0x000000fffffff290 */ /* 0x000fe4000fffe0ff */
[----:B------:R-:W-:Y:S05]  /*74b0*/  @!P0 BRA `(.L_x_127) ;  /* 0x0000000000408947 */ /* 0x000fea0003800000 */
[----:B------:R-:W2:Y:S01]  /*74c0*/  LDCU.64 UR8, c[0x4][0x70] ;  /* 0x01000e00ff0877ac */ /* 0x000ea20008000a00 */
[----:B---3--:R-:W-:Y:S01]  /*74d0*/  MOV R3, 0x0 ;  /* 0x0000000000037802 */ /* 0x008fe20000000f00 */
[----:B------:R-:W-:Y:S02]  /*74e0*/  HFMA2 R12, -RZ, RZ, 0, 5.9604644775390625e-08 ;  /* 0x00000001ff0c7431 */ /* 0x000fe400000001ff */
[----:B-1----:R-:W-:Y:S02]  /*74f0*/  IMAD.MOV.U32 R8, RZ, RZ, 0x192 ;  /* 0x00000192ff087424 */ /* 0x002fe400078e00ff */
[----:B------:R-:W-:Y:S01]  /*7500*/  IMAD.MOV.U32 R13, RZ, RZ, RZ ;  /* 0x000000ffff0d7224 */ /* 0x000fe200078e00ff */
[----:B------:R-:W1:Y:S01]  /*7510*/  LDCU.64 UR6, c[0x4][0x78] ;  /* 0x01000f00ff0677ac */ /* 0x000e620008000a00 */
[----:B------:R-:W3:Y:S01]  /*7520*/  LDC.64 R2, c[0x4][R3] ;  /* 0x0100000003027b82 */ /* 0x000ee20000000a00 */
[----:B------:R-:W5:Y:S01]  /*7530*/  LDCU.64 UR4, c[0x4][0x10] ;  /* 0x01000200ff0477ac */ /* 0x000f620008000a00 */
[----:B--2---:R-:W-:Y:S01]  /*7540*/  MOV R5, UR9 ;  /* 0x0000000900057c02 */ /* 0x004fe20008000f00 */
[----:B------:R-:W-:Y:S01]  /*7550*/  IMAD.U32 R4, RZ, RZ, UR8 ;  /* 0x00000008ff047e24 */ /* 0x000fe2000f8e00ff */
[----:B-1----:R-:W-:Y:S01]  /*7560*/  MOV R7, UR7 ;  /* 0x0000000700077c02 */ /* 0x002fe20008000f00 */
[----:B------:R-:W-:Y:S01]  /*7570*/  IMAD.U32 R6, RZ, RZ, UR6 ;  /* 0x00000006ff067e24 */ /* 0x000fe2000f8e00ff */
[----:B-----5:R-:W-:Y:S01]  /*7580*/  MOV R11, UR5 ;  /* 0x00000005000b7c02 */ /* 0x020fe20008000f00 */
[----:B------:R-:W-:Y:S02]  /*7590*/  IMAD.U32 R10, RZ, RZ, UR4 ;  /* 0x00000004ff0a7e24 */ /* 0x000fe4000f8e00ff */
[----:B------:R-:W-:Y:S07]  /*75a0*/  LEPC R20, `(.L_x_127) ;  /* 0x000000001014794e */ /* 0x000fee0000000000 */
[----:B---34-:R-:W-:Y:S05]  /*75b0*/  CALL.ABS.NOINC R2 ;  /* 0x0000000002007343 */ /* 0x018fea0003c00000 */
.L_x_127:
[----:B------:R-:W-:Y:S01]  /*75c0*/  ISETP.NE.AND P6, PT, R61, RZ, PT ;  /* 0x000000ff3d00720c */ /* 0x000fe20003fc5270 */
[----:B------:R-:W-:Y:S05]  /*75d0*/  WARPSYNC.ALL ;  /* 0x0000000000007948 */ /* 0x000fea0003800000 */
[----:B------:R-:W-:Y:S01]  /*75e0*/  R2UR UR4, R25 ;  /* 0x00000000190472ca */ /* 0x000fe200000e0000 */
[----:B---34-:R-:W-:Y:S01]  /*75f0*/  HADD2.F32 R3, -RZ, R28.H0_H0 ;  /* 0x2000001cff037230 */ /* 0x018fe20000004100 */
[----:B------:R-:W-:Y:S01]  /*7600*/  ISETP.NE.AND P0, PT, R60, RZ, PT ;  /* 0x000000ff3c00720c */ /* 0x000fe20003f05270 */
[----:B------:R-:W-:Y:S01]  /*7610*/  HADD2.F32 R20, -RZ, R30.H0_H0 ;  /* 0x2000001eff147230 */ /* 0x000fe20000004100 */
[----:B------:R-:W-:Y:S09]  /*7620*/  BSSY.RECONVERGENT B0, `(.L_x_128) ;  /* 0x0000058000007945 */ /* 0x000ff20003800200 */
[----:B-1----:R-:W1:Y:S02]  /*7630*/  LDTM.x16 R4, tmem[UR4+0x10] ;  /* 0x00001004000479ee */ /* 0x002e640008240000 */
[C---:B-1----:R-:W-:Y:S01]  /*7640*/  FMUL R0, R24.reuse, R4 ;  /* 0x0000000418007220 */ /* 0x042fe20000400000 */
[----:B------:R-:W-:Y:S02]  /*7650*/  HADD2.F32 R4, -RZ, R28.H1_H1 ;  /* 0x3000001cff047230 */ /* 0x000fe40000004100 */
[C---:B------:R-:W-:Y:S01]  /*7660*/  FMUL R2, R24.reuse, R5 ;  /* 0x0000000518027220 */ /* 0x040fe20000400000 */
[--C-:B------:R-:W-:Y:S02]  /*7670*/  HADD2.F32 R5, -RZ, R29.reuse.H0_H0 ;  /* 0x2000001dff057230 */ /* 0x100fe40000004100 */
[C---:B------:R-:W-:Y:S01]  /*7680*/  FFMA R0, R27.reuse, R3, R0 ;  /* 0x000000031b007223 */ /* 0x040fe20000000000 */
[C---:B------:R-:W-:Y:S01]  /*7690*/  FMUL R3, R24.reuse, R6 ;  /* 0x0000000618037220 */ /* 0x040fe20000400000 */
[----:B------:R-:W-:Y:S02]  /*76a0*/  HADD2.F32 R6, -RZ, R29.H1_H1 ;  /* 0x3000001dff067230 */ /* 0x000fe40000004100 */
[C---:B------:R-:W-:Y:S01]  /*76b0*/  FFMA R2, R27.reuse, R4, R2 ;  /* 0x000000041b027223 */ /* 0x040fe20000000002 */
[C---:B------:R-:W-:Y:S01]  /*76c0*/  FMUL R7, R24.reuse, R7 ;  /* 0x0000000718077220 */ /* 0x040fe20000400000 */
[C---:B------:R-:W-:Y:S01]  /*76d0*/  FFMA R3, R27.reuse, R5, R3 ;  /* 0x000000051b037223 */ /* 0x040fe20000000003 */
[C---:B------:R-:W-:Y:S01]  /*76e0*/  FMUL R4, R24.reuse, R8 ;  /* 0x0000000818047220 */ /* 0x040fe20000400000 */
[----:B------:R-:W-:Y:S01]  /*76f0*/  FMUL R5, R24, R9 ;  /* 0x0000000918057220 */ /* 0x000fe20000400000 */
[----:B------:R-:W-:Y:S01]  /*7700*/  F2FP.F16.F32.PACK_AB R32, R2, R0 ;  /* 0x000000000220723e */ /* 0x000fe200000000ff */
[C---:B------:R-:W-:Y:S01]  /*7710*/  FFMA R7, R27.reuse, R6, R7 ;  /* 0x000000061b077223 */ /* 0x040fe20000000007 */
[----:B------:R-:W-:Y:S02]  /*7720*/  HADD2.F32 R0, -RZ, R30.H1_H1 ;  /* 0x3000001eff007230 */ /* 0x000fe40000004100 */
[----:B------:R-:W-:Y:S01]  /*7730*/  FFMA R4, R27, R20, R4 ;  /* 0x000000141b047223 */ /* 0x000fe20000000004 */
[--C-:B------:R-:W-:Y:S02]  /*7740*/  HADD2.F32 R2, -RZ, R31.reuse.H0_H0 ;  /* 0x2000001fff027230 */ /* 0x100fe40000004100 */
[C---:B------:R-:W-:Y:S01]  /*7750*/  FMUL R6, R24.reuse, R10 ;  /* 0x0000000a18067220 */ /* 0x040fe20000400000 */
[----:B------:R-:W-:Y:S01]  /*7760*/  F2FP.F16.F32.PACK_AB R33, R7, R3 ;  /* 0x000000030721723e */ /* 0x000fe200000000ff */
[----:B------:R-:W-:Y:S02]  /*7770*/  HADD2.F32 R3, -RZ, R31.H1_H1 ;  /* 0x3000001fff037230 */ /* 0x000fe40000004100 */
[C---:B------:R-:W-:Y:S01]  /*7780*/  FFMA R5, R27.reuse, R0, R5 ;  /* 0x000000001b057223 */ /* 0x040fe20000000005 */
[C---:B------:R-:W-:Y:S01]  /*7790*/  FMUL R11, R24.reuse, R11 ;  /* 0x0000000b180b7220 */ /* 0x040fe20000400000 */
[--C-:B------:R-:W-:Y:S02]  /*77a0*/  HADD2.F32 R7, -RZ, R36.reuse.H0_H0 ;  /* 0x20000024ff077230 */ /* 0x100fe40000004100 */
[C---:B------:R-:W-:Y:S01]  /*77b0*/  FMUL R8, R24.reuse, R12 ;  /* 0x0000000c18087220 */ /* 0x040fe20000400000 */
[----:B------:R-:W-:Y:S02]  /*77c0*/  HADD2.F32 R0, -RZ, R36.H1_H1 ;  /* 0x30000024ff007230 */ /* 0x000fe40000004100 */
[C---:B------:R-:W-:Y:S01]  /*77d0*/  FMUL R9, R24.reuse, R13 ;  /* 0x0000000d18097220 */ /* 0x040fe20000400000 */
[C---:B------:R-:W-:Y:S01]  /*77e0*/  FFMA R6, R27.reuse, R2, R6 ;  /* 0x000000021b067223 */ /* 0x040fe20000000006 */
[C---:B------:R-:W-:Y:S01]  /*77f0*/  FFMA R11, R27.reuse, R3, R11 ;  /* 0x000000031b0b7223 */ /* 0x040fe2000000000b */
[C---:B------:R-:W-:Y:S01]  /*7800*/  FFMA R8, R27.reuse, R7, R8 ;  /* 0x000000071b087223 */ /* 0x040fe20000000008 */
[C---:B------:R-:W-:Y:S01]  /*7810*/  FFMA R9, R27.reuse, R0, R9 ;  /* 0x000000001b097223 */ /* 0x040fe20000000009 */
[--C-:B------:R-:W-:Y:S02]  /*7820*/  HADD2.F32 R2, -RZ, R37.reuse.H0_H0 ;  /* 0x20000025ff027230 */ /* 0x100fe40000004100 */
[C---:B------:R-:W-:Y:S01]  /*7830*/  FMUL R10, R24.reuse, R14 ;  /* 0x0000000e180a7220 */ /* 0x040fe20000400000 */
[----:B------:R-:W-:Y:S02]  /*7840*/  HADD2.F32 R0, -RZ, R37.H1_H1 ;  /* 0x30000025ff007230 */ /* 0x000fe40000004100 */
[C---:B------:R-:W-:Y:S01]  /*7850*/  FMUL R15, R24.reuse, R15 ;  /* 0x0000000f180f7220 */ /* 0x040fe20000400000 */
[C---:B------:R-:W-:Y:S01]  /*7860*/  FMUL R12, R24.reuse, R16 ;  /* 0x00000010180c7220 */ /* 0x040fe20000400000 */
[C---:B------:R-:W-:Y:S01]  /*7870*/  FFMA R10, R27.reuse, R2, R10 ;  /* 0x000000021b0a7223 */ /* 0x040fe2000000000a */
[--C-:B------:R-:W-:Y:S02]  /*7880*/  HADD2.F32 R2, -RZ, R38.reuse.H0_H0 ;  /* 0x20000026ff027230 */ /* 0x100fe40000004100 */
[----:B------:R-:W-:Y:S01]  /*7890*/  FFMA R15, R27, R0, R15 ;  /* 0x000000001b0f7223 */ /* 0x000fe2000000000f */
[----:B------:R-:W-:Y:S01]  /*78a0*/  HADD2.F32 R0, -RZ, R38.H1_H1 ;  /* 0x30000026ff007230 */ /* 0x000fe20000004100 */
[----:B------:R-:W-:Y:S01]  /*78b0*/  F2FP.F16.F32.PACK_AB R34, R5, R4 ;  /* 0x000000040522723e */ /* 0x000fe200000000ff */
        /* <DEDUP_REMOVED lines=14> */
[----:B------:R-:W-:Y:S02]  /*79a0*/  F2FP.F16.F32.PACK_AB R11, R19, R14 ;  /* 0x0000000e130b723e */ /* 0x000fe400000000ff */
[----:B------:R-:W-:Y:S02]  /*79b0*/  MOV R2, UR46 ;  /* 0x0000002e00027c02 */ /* 0x000fe40008000f00 */
[----:B------:R-:W-:Y:S01]  /*79c0*/  MOV R0, UR47 ;  /* 0x0000002f00007c02 */ /* 0x000fe20008000f00 */
[----:B------:R1:W-:Y:S01]  /*79d0*/  STS.128 [R62+0x1200], R8 ;  /* 0x001200083e007388 */ /* 0x0003e20000000c00 */
[----:B------:R-:W-:Y:S02]  /*79e0*/  @P6 LEA R2, R2, UR43, 0x3 ;  /* 0x0000002b02026c11 */ /* 0x000fe4000f8e18ff */
[----:B------:R-:W-:Y:S02]  /*79f0*/  @P6 SHF.L.U32 R3, R59, 0x1f, RZ ;  /* 0x0000001f3b036819 */ /* 0x000fe400000006ff */
[----:B------:R-:W-:Y:S01]  /*7a00*/  @P6 IADD3 R2, PT, PT, R2, 0x90, RZ ;  /* 0x0000009002026810 */ /* 0x000fe20007ffe0ff */
[----:B------:R-:W-:Y:S01]  /*7a10*/  @!PT LDS RZ, [RZ] ;  /* 0x00000000fffff984 */ /* 0x000fe20000000800 */
[----:B------:R-:W-:Y:S01]  /*7a20*/  @!PT LDS RZ, [RZ] ;  /* 0x00000000fffff984 */ /* 0x000fe20000000800 */
[----:B------:R-:W-:Y:S01]  /*7a30*/  @!PT LDS RZ, [RZ] ;  /* 0x00000000fffff984 */ /* 0x000fe20000000800 */
[----:B------:R-:W-:Y:S01]  /*7a40*/  @!PT LDS RZ, [RZ] ;  /* 0x00000000fffff984 */ /* 0x000fe20000000800 */
[----:B------:R2:W-:Y:S06]  /*7a50*/  MEMBAR.ALL.CTA ;  /* 0x0000000000007992 */ /* 0x0005ec0000008000 */
[----:B--2---:R-:W2:Y:S01]  /*7a60*/  FENCE.VIEW.ASYNC.S ;  /* 0x00000000000073c6 */ /* 0x004ea20000000000 */
[----:B------:R-:W-:Y:S02]  /*7a70*/  @P6 PRMT R0, R0, 0x654, R2 ;  /* 0x0000065400006816 */ /* 0x000fe40000000002 */
[----:B------:R-:W-:Y:S01]  /*7a80*/  LEA R2, R26, UR43, 0x3 ;  /* 0x0000002b1a027c11 */ /* 0x000fe2000f8e18ff */
[----:B--2---:R-:W-:Y:S06]  /*7a90*/  BAR.SYNC.DEFER_BLOCKING 0x1, 0x80 ;  /* 0x0042000000007b1d */ /* 0x004fec0000010000 */
[----:B------:R-:W-:Y:S05]  /*7aa0*/  @P0 BRA `(.L_x_129) ;  /* 0x00000000003c0947 */ /* 0x000fea0003800000 */
[----:B------:R-:W2:Y:S01]  /*7ab0*/  LDCU.64 UR6, c[0x0][0x348] ;  /* 0x00006900ff0677ac */ /* 0x000ea20008000a00 */
[----:B------:R-:W-:Y:S02]  /*7ac0*/  UIADD3 UR13, UPT, UPT, UR49, 0x10, URZ ;  /* 0x00000010310d7890 */ /* 0x000fe4000fffe0ff */
[----:B------:R-:W-:Y:S01]  /*7ad0*/  UIADD3 UR12, UPT, UPT, UR43, 0x1200, URZ ;  /* 0x000012002b0c7890 */ /* 0x000fe2000fffe0ff */
[----:B------:R-:W-:Y:S01]  /*7ae0*/  UMOV UR14, UR50 ;  /* 0x00000032000e7c82 */ /* 0x000fe20008000000 */
[----:B------:R-:W-:Y:S01]  /*7af0*/  UMOV UR15, UR36 ;  /* 0x00000024000f7c82 */ /* 0x000fe20008000000 */
[----:B------:R-:W-:Y:S02]  /*7b00*/  UIADD3 UR9, UPT, UPT, UR49, 0x50, URZ ;  /* 0x0000005031097890 */ /* 0x000fe4000fffe0ff */
[----:B------:R-:W-:Y:S01]  /*7b10*/  UIADD3 UR8, UPT, UPT, UR43, 0x1a00, URZ ;  /* 0x00001a002b087890 */ /* 0x000fe2000fffe0ff */
[----:B------:R-:W-:Y:S01]  /*7b20*/  UMOV UR10, UR50 ;  /* 0x00000032000a7c82 */ /* 0x000fe20008000000 */
[----:B------:R-:W-:Y:S01]  /*7b30*/  UMOV UR11, UR36 ;  /* 0x00000024000b7c82 */ /* 0x000fe20008000000 */
[----:B--2---:R-:W-:Y:S04]  /*7b40*/  UIADD3 UR4, UP0, UPT, UR6, 0x680, URZ ;  /* 0x0000068006047890 */ /* 0x004fe8000ff1e0ff */
[----:B------:R-:W-:Y:S09]  /*7b50*/  UIADD3.X UR5, UPT, UPT, URZ, UR7, URZ, UP0, !UPT ;  /* 0x00000007ff057290 */ /* 0x000ff200087fe4ff */
[----:B------:R2:W-:Y:S01]  /*7b60*/  UTMASTG.3D [UR12], [UR4] ;  /* 0x0000000c040073b5 */ /* 0x0005e20008010000 */
[----:B------:R2:W-:Y:S01]  /*7b70*/  UTMASTG.3D [UR8], [UR4] ;  /* 0x00000008040073b5 */ /* 0x0005e20008010000 */
[----:B------:R0:W-:Y:S01]  /*7b80*/  UTMACMDFLUSH ;  /* 0x00000000000079b7 */ /* 0x0001e20000000000 */
[----:B--2---:R-:W-:Y:S04]  /*7b90*/  DEPBAR.LE SB0, 0x1 ;  /* 0x000080400000791a */ /* 0x004fe80000000000 */
.L_x_129:
[----:B------:R-:W-:Y:S05]  /*7ba0*/  BSYNC.RECONVERGENT B0 ;  /* 0x0000000000007941 */ /* 0x000fea0003800200 */
.L_x_128:
[----:B------:R-:W-:Y:S01]  /*7bb0*/  BAR.SYNC.DEFER_BLOCKING 0x1, 0x80 ;  /* 0x0042000000007b1d */ /* 0x000fe20000010000 */
[----:B------:R-:W-:Y:S04]  /*7bc0*/  UIADD3 UR4, UPT, UPT, UR46, 0x1, URZ ;  /* 0x000000012e047890 */ /* 0x000fe8000fffe0ff */
[----:B------:R-:W-:Y:S04]  /*7bd0*/  UISETP.NE.AND UP0, UPT, UR4, 0x4, UPT ;  /* 0x000000040400788c */ /* 0x000fe8000bf05270 */
[----:B------:R-:W-:Y:S01]  /*7be0*/  USEL UR44, UR4, URZ, UP0 ;  /* 0x000000ff042c7287 */ /* 0x000fe20008000000 */
[----:B------:R2:W-:Y:S01]  /*7bf0*/  @P6 SYNCS.ARRIVE.TRANS64.RED.A1T0 RZ, [R0+URZ], RZ ;  /* 0x000000ff00ff69a7 */ /* 0x0005e200081004ff */
[----:B------:R-:W-:Y:S01]  /*7c00*/  BSSY B1, `(.L_x_130) ;  /* 0x0000013000017945 */ /* 0x000fe20003800000 */
[----:B------:R-:W3:Y:S02]  /*7c10*/  @P6 SYNCS.PHASECHK.TRANS64.TRYWAIT P0, [R2+URZ+0x70], R3 ;  /* 0x00007003020065a7 */ /* 0x000ee400080011ff */
[----:B---3--:R-:W-:Y:S01]  /*7c20*/  @P6 SEL R63, RZ, 0x1, !P0 ;  /* 0x00000001ff3f6807 */ /* 0x008fe20004000000 */
[----:B--2---:R-:W-:Y:S06]  /*7c30*/  @!P6 BRA `(.L_x_131) ;  /* 0x00000000003ce947 */ /* 0x004fec0003800000 */
[----:B------:R-:W-:Y:S01]  /*7c40*/  ISETP.NE.AND P1, PT, R64, RZ, PT ;  /* 0x000000ff4000720c */ /* 0x000fe20003f25270 */
[----:B------:R-:W-:Y:S01]  /*7c50*/  BSSY B0, `(.L_x_132) ;  /* 0x0000009000007945 */ /* 0x000fe20003800000 */
[----:B------:R-:W-:Y:S11]  /*7c60*/  ISETP.NE.AND P0, PT, R63, RZ, PT ;  /* 0x000000ff3f00720c */ /* 0x000ff60003f05270 */
[----:B------:R-:W-:Y:S05]  /*7c70*/  @P1 IMAD R3, R26, 0x1000, R56 ;  /* 0x000010001a031824 */ /* 0x000fea00078e0238 */
[----:B------:R-:W-:Y:S05]  /*7c80*/  @P1 IADD3 R0, PT, PT, R3, UR43, RZ ;  /* 0x0000002b03001c10 */ /* 0x000fea000fffe0ff */
[----:B------:R-:W-:Y:S01]  /*7c90*/  @P1 IMAD.IADD R0, R65, 0x1, R0 ;  /* 0x0000000141001824 */ /* 0x000fe200078e0200 */
[----:B------:R-:W-:Y:S06]  /*7ca0*/  @P0 BRA `(.L_x_133) ;  /* 0x00000000000c0947 */ /* 0x000fec0003800000 */
[----:B------:R-:W-:Y:S04]  /*7cb0*/  SHF.L.U32 R4, R59, 0x1f, RZ ;  /* 0x0000001f3b047819 */ /* 0x000fe800000006ff */
[----:B------:R-:W2:Y:S02]  /*7cc0*/  SYNCS.PHASECHK.TRANS64.TRYWAIT P0, [R2+URZ+0x70], R4 ;  /* 0x00007004020075a7 */ /* 0x000ea400080011ff */
[----:B--2---:R-:W-:Y:S05]  /*7cd0*/  @!P0 BRA `(.L_x_134) ;  /* 0x0000002000488947 */ /* 0x004fea0003800000 */
.L_x_133:
[----:B------:R-:W-:Y:S05]  /*7ce0*/  BSYNC B0 ;  /* 0x0000000000007941 */ /* 0x000fea0003800000 */
.L_x_132:
[----:B------:R-:W-:Y:S02]  /*7cf0*/  ISETP.NE.AND P0, PT, R64, RZ, PT ;  /* 0x000000ff4000720c */ /* 0x000fe40003f05270 */
[----:B------:R-:W-:Y:S11]  /*7d00*/  IADD3 R26, PT, PT, R26, 0x1, RZ ;  /* 0x000000011a1a7810 */ /* 0x000ff60007ffe0ff */
[----:B------:R3:W4:Y:S04]  /*7d10*/  @P0 LDS.128 R28, [R3+UR43+0x200] ;  /* 0x0002002b031c0984 */ /* 0x0007280008000c00 */
[----:B------:R3:W1:Y:S02]  /*7d20*/  @P0 LDS.128 R36, [R0+0x200] ;  /* 0x0002000000240984 */ /* 0x0006640000000c00 */
.L_x_131:
[----:B------:R-:W-:Y:S05]  /*7d30*/  BSYNC B1 ;  /* 0x0000000000017941 */ /* 0x000fea0003800000 */
.L_x_130:
[----:B---3--:R-:W-:Y:S05]  /*7d40*/  VIADD R0, R25, 0x20 ;  /* 0x0000002019007836 */ /* 0x008fea0000000000 */
[----:B------:R-:W-:Y:S04]  /*7d50*/  SHF.R.U32.HI R0, RZ, 0x15, R0 ;  /* 0x00000015ff007819 */ /* 0x000fe80000011600 */
[----:B------:R-:W-:Y:S11]  /*7d60*/  LOP3.LUT P0, RZ, R0, 0x3, R47, 0x48, !PT ;  /* 0x0000000300ff7812 */ /* 0x000ff6000780482f */
[----:B------:R-:W-:Y:S02]  /*7d70*/  @!UPT UIADD3 URZ, UPT, UPT, URZ, URZ, URZ ;  /* 0x000000fffffff290 */ /* 0x000fe4000fffe0ff */
[----:B------:R-:W-:Y:S05]  /*7d80*/  @!P0 BRA `(.L_x_135) ;  /* 0x0000000000408947 */ /* 0x000fea0003800000 */
[----:B------:R-:W3:Y:S01]  /*7d90*/  LDCU.64 UR8, c[0x4][0x70] ;  /* 0x01000e00ff0877ac */ /* 0x000ee20008000a00 */
[----:B------:R-:W-:Y:S01]  /*7da0*/  MOV R3, 0x0 ;  /* 0x0000000000037802 */ /* 0x000fe20000000f00 */
[----:B------:R-:W-:Y:S02]  /*7db0*/  HFMA2 R12, -RZ, RZ, 0, 5.9604644775390625e-08 ;  /* 0x00000001ff0c7431 */ /* 0x000fe400000001ff */
[----:B-1----:R-:W-:Y:S02]  /*7dc0*/  IMAD.MOV.U32 R8, RZ, RZ, 0x192 ;  /* 0x00000192ff087424 */ /* 0x002fe400078e00ff */
[----:B------:R-:W-:Y:S01]  /*7dd0*/  IMAD.MOV.U32 R13, RZ, RZ, RZ ;  /* 0x000000ffff0d7224 */ /* 0x000fe200078e00ff */
[----:B------:R-:W1:Y:S01]  /*7de0*/  LDCU.64 UR6, c[0x4][0x78] ;  /* 0x01000f00ff0677ac */ /* 0x000e620008000a00 */
[----:B--2---:R-:W2:Y:S01]  /*7df0*/  LDC.64 R2, c[0x4][R3] ;  /* 0x0100000003027b82 */ /* 0x004ea20000000a00 */
[----:B------:R-:W5:Y:S01]  /*7e00*/  LDCU.64 UR4, c[0x4][0x10] ;  /* 0x01000200ff0477ac */ /* 0x000f620008000a00 */
[----:B---3--:R-:W-:Y:S01]  /*7e10*/  MOV R5, UR9 ;  /* 0x0000000900057c02 */ /* 0x008fe20008000f00 */
[----:B------:R-:W-:Y:S01]  /*7e20*/  IMAD.U32 R4, RZ, RZ, UR8 ;  /* 0x00000008ff047e24 */ /* 0x000fe2000f8e00ff */
[----:B-1----:R-:W-:Y:S01]  /*7e30*/  MOV R7, UR7 ;  /* 0x0000000700077c02 */ /* 0x002fe20008000f00 */
[----:B------:R-:W-:Y:S01]  /*7e40*/  IMAD.U32 R6, RZ, RZ, UR6 ;  /* 0x00000006ff067e24 */ /* 0x000fe2000f8e00ff */
[----:B-----5:R-:W-:Y:S01]  /*7e50*/  MOV R11, UR5 ;  /* 0x00000005000b7c02 */ /* 0x020fe20008000f00 */
[----:B------:R-:W-:Y:S02]  /*7e60*/  IMAD.U32 R10, RZ, RZ, UR4 ;  /* 0x00000004ff0a7e24 */ /* 0x000fe4000f8e00ff */
[----:B------:R-:W-:Y:S07]  /*7e70*/  LEPC R20, `(.L_x_135) ;  /* 0x000000001014794e */ /* 0x000fee0000000000 */
[----:B--2-4-:R-:W-:Y:S05]  /*7e80*/  CALL.ABS.NOINC R2 ;  /* 0x0000000002007343 */ /* 0x014fea0003c00000 */
.L_x_135:
[----:B------:R-:W-:Y:S01]  /*7e90*/  ISETP.NE.AND P6, PT, R61, RZ, PT ;  /* 0x000000ff3d00720c */ /* 0x000fe20003fc5270 */
[----:B------:R-:W-:Y:S05]  /*7ea0*/  WARPSYNC.ALL ;  /* 0x0000000000007948 */ /* 0x000fea0003800000 */
[----:B------:R-:W-:Y:S01]  /*7eb0*/  R2UR UR4, R25 ;  /* 0x00000000190472ca */ /* 0x000fe200000e0000 */
[----:B----4-:R-:W-:Y:S01]  /*7ec0*/  HADD2.F32 R3, -RZ, R28.H0_H0 ;  /* 0x2000001cff037230 */ /* 0x010fe20000004100 */
[----:B------:R-:W-:Y:S01]  /*7ed0*/  ISETP.NE.AND P0, PT, R60, RZ, PT ;  /* 0x000000ff3c00720c */ /* 0x000fe20003f05270 */
[----:B------:R-:W-:Y:S01]  /*7ee0*/  HADD2.F32 R20, -RZ, R30.H0_H0 ;  /* 0x2000001eff147230 */ /* 0x000fe20000004100 */
[----:B------:R-:W-:Y:S09]  /*7ef0*/  BSSY.RECONVERGENT B0, `(.L_x_136) ;  /* 0x0000058000007945 */ /* 0x000ff20003800200 */
[----:B-12---:R-:W1:Y:S02]  /*7f00*/  LDTM.x16 R4, tmem[UR4+0x20] ;  /* 0x00002004000479ee */ /* 0x006e640008240000 */
        /* <DEDUP_REMOVED lines=59> */
[----:B------:R-:W-:Y:S02]  /*82c0*/  LEA R3, R26, UR43, 0x3 ;  /* 0x0000002b1a037c11 */ /* 0x000fe4000f8e18ff */
        /* <DEDUP_REMOVED lines=8> */
[----:B------:R-:W-:Y:S01]  /*8350*/  @P6 SHF.L.U32 R2, R59, 0x1f, RZ ;  /* 0x0000001f3b026819 */ /* 0x000fe200000006ff */
        /* <DEDUP_REMOVED lines=17> */
.L_x_137:
[----:B------:R-:W-:Y:S05]  /*8470*/  BSYNC.RECONVERGENT B0 ;  /* 0x0000000000007941 */ /* 0x000fea0003800200 */
.L_x_136:
        /* <DEDUP_REMOVED lines=19> */
.L_x_141:
[----:B------:R-:W-:Y:S05]  /*85b0*/  BSYNC B0 ;  /* 0x0000000000007941 */ /* 0x000fea0003800000 */
.L_x_140:
[----:B------:R-:W-:Y:S11]  /*85c0*/  ISETP.NE.AND P0, PT, R64, RZ, PT ;  /* 0x000000ff4000720c */ /* 0x000ff60003f05270 */
[----:B------:R-:W-:Y:S02]  /*85d0*/  @!UPT UIADD3 URZ, UPT, UPT, URZ, URZ, URZ ;  /* 0x000000fffffff290 */ /* 0x000fe4000fffe0ff */
[----:B------:R3:W4:Y:S04]  /*85e0*/  @P0 LDS.128 R28, [R26+UR43+0x200] ;  /* 0x0002002b1a1c0984 */ /* 0x0007280008000c00 */
[----:B------:R3:W1:Y:S02]  /*85f0*/  @P0 LDS.128 R36, [R65+0x200] ;  /* 0x0002000041240984 */ /* 0x0006640000000c00 */
.L_x_139:
[----:B------:R-:W-:Y:S05]  /*8600*/  BSYNC B1 ;  /* 0x0000000000017941 */ /* 0x000fea0003800000 */
.L_x_138:
[----:B--2---:R-:W-:Y:S05]  /*8610*/  VIADD R0, R25, 0x30 ;  /* 0x0000003019007836 */ /* 0x004fea0000000000 */
[----:B------:R-:W-:Y:S04]  /*8620*/  SHF.R.U32.HI R0, RZ, 0x15, R0 ;  /* 0x00000015ff007819 */ /* 0x000fe80000011600 */
[----:B------:R-:W-:Y:S11]  /*8630*/  LOP3.LUT P0, RZ, R0, 0x3, R47, 0x48, !PT ;  /* 0x0000000300ff7812 */ /* 0x000ff6000780482f */
[----:B------:R-:W-:Y:S02]  /*8640*/  @!UPT UIADD3 URZ, UPT, UPT, URZ, URZ, URZ ;  /* 0x000000fffffff290 */ /* 0x000fe4000fffe0ff */
[----:B------:R-:W-:Y:S05]  /*8650*/  @!P0 BRA `(.L_x_143) ;  /* 0x0000000000408947 */ /* 0x000fea0003800000 */
[----:B------:R-:W2:Y:S01]  /*8660*/  LDCU.64 UR8, c[0x4][0x70] ;  /* 0x01000e00ff0877ac */ /* 0x000ea20008000a00 */
[----:B------:R-:W-:Y:S01]  /*8670*/  MOV R3, 0x0 ;  /* 0x0000000000037802 */ /* 0x000fe20000000f00 */
        /* <DEDUP_REMOVED lines=14> */
.L_x_143:
[----:B------:R-:W-:Y:S01]  /*8760*/  ISETP.NE.AND P0, PT, R60, RZ, PT ;  /* 0x000000ff3c00720c */ /* 0x000fe20003f05270 */
[----:B------:R-:W-:Y:S05]  /*8770*/  WARPSYNC.ALL ;  /* 0x0000000000007948 */ /* 0x000fea0003800000 */
[----:B------:R-:W-:Y:S01]  /*8780*/  R2UR UR4, R25 ;  /* 0x00000000190472ca */ /* 0x000fe200000e0000 */
[--C-:B----4-:R-:W-:Y:S01]  /*8790*/  HADD2.F32 R20, -RZ, R28.reuse.H0_H0 ;  /* 0x2000001cff147230 */ /* 0x110fe20000004100 */
[----:B------:R-:W-:Y:S01]  /*87a0*/  IADD3 R53, PT, PT, R53, 0x100, RZ ;  /* 0x0000010035357810 */ /* 0x000fe20007ffe0ff */
[----:B------:R-:W-:Y:S01]  /*87b0*/  HADD2.F32 R21, -RZ, R28.H1_H1 ;  /* 0x3000001cff157230 */ /* 0x000fe20000004100 */
[----:B------:R-:W-:Y:S01]  /*87c0*/  BSSY.RECONVERGENT B0, `(.L_x_144) ;  /* 0x0000054000007945 */ /* 0x000fe20003800200 */
[--C-:B------:R-:W-:Y:S01]  /*87d0*/  HADD2.F32 R25, -RZ, R29.reuse.H0_H0 ;  /* 0x2000001dff197230 */ /* 0x100fe20000004100 */
[----:B------:R-:W-:Y:S01]  /*87e0*/  LOP3.LUT R53, R53, 0xfefffff8, RZ, 0xc0, !PT ;  /* 0xfefffff835357812 */ /* 0x000fe200078ec0ff */
[----:B---3--:R-:W-:Y:S02]  /*87f0*/  HADD2.F32 R26, -RZ, R29.H1_H1 ;  /* 0x3000001dff1a7230 */ /* 0x008fe40000004100 */
[--C-:B------:R-:W-:Y:S02]  /*8800*/  HADD2.F32 R28, -RZ, R30.reuse.H0_H0 ;  /* 0x2000001eff1c7230 */ /* 0x100fe40000004100 */
[----:B------:R-:W-:Y:S02]  /*8810*/  HADD2.F32 R29, -RZ, R30.H1_H1 ;  /* 0x3000001eff1d7230 */ /* 0x000fe40000004100 */
[----:B-1----:R-:W1:Y:S01]  /*8820*/  LDTM.x16 R4, tmem[UR4+0x30] ;  /* 0x00003004000479ee */ /* 0x002e620008240000 */
[----:B------:R-:W-:Y:S01]  /*8830*/  NOP ;  /* 0x0000000000007918 */ /* 0x000fe20000000000 */
[----:B-1----:R1:W-:Y:S01]  /*8840*/  SYNCS.ARRIVE.TRANS64.RED.A1T0 RZ, [R53+URZ], RZ ;  /* 0x000000ff35ff79a7 */ /* 0x0023e200081004ff */
[--C-:B------:R-:W-:Y:S02]  /*8850*/  HADD2.F32 R30, -RZ, R31.reuse.H0_H0 ;  /* 0x2000001fff1e7230 */ /* 0x100fe40000004100 */
[----:B------:R-:W-:Y:S02]  /*8860*/  HADD2.F32 R31, -RZ, R31.H1_H1 ;  /* 0x3000001fff1f7230 */ /* 0x000fe40000004100 */
        /* <DEDUP_REMOVED lines=8> */
[C---:B------:R-:W-:Y:S01]  /*88f0*/  FMUL R4, R24.reuse, R4 ;  /* 0x0000000418047220 */ /* 0x040fe20000400000 */
[C---:B------:R-:W-:Y:S01]  /*8900*/  FMUL R5, R24.reuse, R5 ;  /* 0x0000000518057220 */ /* 0x040fe20000400000 */
[C---:B------:R-:W-:Y:S01]  /*8910*/  FMUL R6, R24.reuse, R6 ;  /* 0x0000000618067220 */ /* 0x040fe20000400000 */
[C---:B------:R-:W-:Y:S01]  /*8920*/  FMUL R7, R24.reuse, R7 ;  /* 0x0000000718077220 */ /* 0x040fe20000400000 */
[C---:B------:R-:W-:Y:S01]  /*8930*/  FFMA R4, R27.reuse, R20, R4 ;  /* 0x000000141b047223 */ /* 0x040fe20000000004 */
        /* <DEDUP_REMOVED lines=15> */
[C---:B------:R-:W-:Y:S01]  /*8a30*/  FMUL R12, R24.reuse, R16 ;  /* 0x00000010180c7220 */ /* 0x040fe20000400000 */
[C---:B------:R-:W-:Y:S01]  /*8a40*/  FFMA R0, R27.reuse, R32, R0 ;  /* 0x000000201b007223 */ /* 0x040fe20000000000 */
[C---:B------:R-:W-:Y:S01]  /*8a50*/  FMUL R13, R24.reuse, R17 ;  /* 0x00000011180d7220 */ /* 0x040fe20000400000 */
[----:B------:R-:W-:Y:S01]  /*8a60*/  FFMA R2, R27, R33, R2 ;  /* 0x000000211b027223 */ /* 0x000fe20000000002 */
[----:B------:R-:W-:Y:S01]  /*8a70*/  F2FP.F16.F32.PACK_AB R4, R5, R4 ;  /* 0x000000040504723e */ /* 0x000fe200000000ff */
[C---:B------:R-:W-:Y:S01]  /*8a80*/  FMUL R14, R24.reuse, R18 ;  /* 0x00000012180e7220 */ /* 0x040fe20000400000 */
[----:B------:R-:W-:Y:S01]  /*8a90*/  FFMA R3, R27, R34, R3 ;  /* 0x000000221b037223 */ /* 0x000fe20000000003 */
[----:B------:R-:W-:Y:S01]  /*8aa0*/  F2FP.F16.F32.PACK_AB R5, R7, R6 ;  /* 0x000000060705723e */ /* 0x000fe200000000ff */
[----:B------:R-:W-:Y:S01]  /*8ab0*/  FFMA R15, R27, R35, R15 ;  /* 0x000000231b0f7223 */ /* 0x000fe2000000000f */
[----:B------:R-:W-:Y:S01]  /*8ac0*/  FMUL R19, R24, R19 ;  /* 0x0000001318137220 */ /* 0x000fe20000400000 */
[----:B------:R-:W-:Y:S01]  /*8ad0*/  F2FP.F16.F32.PACK_AB R6, R9, R8 ;  /* 0x000000080906723e */ /* 0x000fe200000000ff */
[----:B------:R-:W-:Y:S01]  /*8ae0*/  FFMA R12, R27, R36, R12 ;  /* 0x000000241b0c7223 */ /* 0x000fe2000000000c */
[----:B------:R-:W-:Y:S01]  /*8af0*/  F2FP.F16.F32.PACK_AB R7, R11, R10 ;  /* 0x0000000a0b07723e */ /* 0x000fe200000000ff */
[C---:B------:R-:W-:Y:S01]  /*8b00*/  FFMA R13, R27.reuse, R37, R13 ;  /* 0x000000251b0d7223 */ /* 0x040fe2000000000d */
[C---:B------:R-:W-:Y:S01]  /*8b10*/  FFMA R14, R27.reuse, R38, R14 ;  /* 0x000000261b0e7223 */ /* 0x040fe2000000000e */
[----:B------:R-:W-:Y:S01]  /*8b20*/  FFMA R19, R27, R39, R19 ;  /* 0x000000271b137223 */ /* 0x000fe20000000013 */
[----:B------:R-:W-:Y:S01]  /*8b30*/  F2FP.F16.F32.PACK_AB R16, R2, R0 ;  /* 0x000000000210723e */ /* 0x000fe200000000ff */
[----:B------:R1:W-:Y:S01]  /*8b40*/  STS.128 [R56+UR43+0x3200], R4 ;  /* 0x0032000438007988 */ /* 0x0003e20008000c2b */
        /* <DEDUP_REMOVED lines=27> */
.L_x_145:
[----:B------:R-:W-:Y:S05]  /*8d00*/  BSYNC.RECONVERGENT B0 ;  /* 0x0000000000007941 */ /* 0x000fea0003800200 */
.L_x_144:
[----:B------:R-:W-:Y:S01]  /*8d10*/  BAR.SYNC.DEFER_BLOCKING 0x1, 0x80 ;  /* 0x0042000000007b1d */ /* 0x000fe20000010000 */
[----:B------:R-:W-:Y:S01]  /*8d20*/  UISETP.NE.AND UP0, UPT, UR52, -0x4, UPT ;  /* 0xfffffffc3400788c */ /* 0x000fe2000bf05270 */
[----:B------:R-:W-:Y:S08]  /*8d30*/  IADD3 R22, PT, PT, R22, 0x1, RZ ;  /* 0x0000000116167810 */ /* 0x000ff00007ffe0ff */
[----:B------:R-:W-:Y:S05]  /*8d40*/  BRA.U !UP0, `(.L_x_146) ;  /* 0x0000000108287547 */ /* 0x000fea000b800000 */
[----:B------:R-:W-:Y:S01]  /*8d50*/  ISETP.NE.AND P0, PT, R61, RZ, PT ;  /* 0x000000ff3d00720c */ /* 0x000fe20003f05270 */
[----:B------:R-:W-:Y:S01]  /*8d60*/  IMAD.U32 R2, RZ, RZ, UR46 ;  /* 0x0000002eff027e24 */ /* 0x000fe2000f8e00ff */
[----:B------:R-:W-:Y:S01]  /*8d70*/  UIADD3 UR4, UPT, UPT, UR46, 0x1, URZ ;  /* 0x000000012e047890 */ /* 0x000fe2000fffe0ff */
[----:B------:R-:W-:Y:S03]  /*8d80*/  IMAD.U32 R0, RZ, RZ, UR47 ;  /* 0x0000002fff007e24 */ /* 0x000fe6000f8e00ff */
[----:B------:R-:W-:Y:S04]  /*8d90*/  UISETP.NE.AND UP0, UPT, UR4, 0x4, UPT ;  /* 0x000000040400788c */ /* 0x000fe8000bf05270 */
[----:B------:R-:W-:Y:S03]  /*8da0*/  USEL UR46, UR4, URZ, UP0 ;  /* 0x000000ff042e7287 */ /* 0x000fe60008000000 */
[----:B------:R-:W-:Y:S05]  /*8db0*/  @P0 LEA R2, R2, UR43, 0x3 ;  /* 0x0000002b02020c11 */ /* 0x000fea000f8e18ff */
[----:B------:R-:W-:Y:S05]  /*8dc0*/  @P0 VIADD R2, R2, 0x90 ;  /* 0x0000009002020836 */ /* 0x000fea0000000000 */
[----:B------:R-:W-:Y:S04]  /*8dd0*/  @P0 PRMT R0, R0, 0x654, R2 ;  /* 0x0000065400000816 */ /* 0x000fe80000000002 */
[----:B------:R2:W-:Y:S03]  /*8de0*/  @P0 SYNCS.ARRIVE.TRANS64.RED.A1T0 RZ, [R0+URZ], RZ ;  /* 0x000000ff00ff09a7 */ /* 0x0005e600081004ff */
.L_x_146:
[----:B------:R-:W-:Y:S01]  /*8df0*/  R2UR UR4, R50 ;  /* 0x00000000320472ca */ /* 0x000fe200000e0000 */
[----:B------:R-:W-:Y:S01]  /*8e00*/  UISETP.NE.AND UP0, UPT, UR62, URZ, UPT ;  /* 0x000000ff3e00728c */ /* 0x000fe2000bf05270 */
[----:B------:R-:W-:Y:S01]  /*8e10*/  ISETP.NE.AND P0, PT, R55, 0x2, PT ;  /* 0x000000023700780c */ /* 0x000fe20003f05270 */
[----:B------:R-:W-:Y:S01]  /*8e20*/  UIADD3 UR31, UPT, UPT, UR38, UR63, URZ ;  /* 0x0000003f261f7290 */ /* 0x000fe2000fffe0ff */
[----:B------:R-:W-:Y:S01]  /*8e30*/  ISETP.NE.AND P1, PT, R22, 0x4, PT ;  /* 0x000000041600780c */ /* 0x000fe20003f25270 */
[----:B------:R-:W-:Y:S01]  /*8e40*/  UIADD3 UR52, UPT, UPT, UR52, 0x4, URZ ;  /* 0x0000000434347890 */ /* 0x000fe2000fffe0ff */
[----:B------:R-:W-:Y:S01]  /*8e50*/  SEL R2, RZ, 0x1, P0 ;  /* 0x00000001ff027807 */ /* 0x000fe20000000000 */
[----:B------:R-:W-:Y:S01]  /*8e60*/  UMOV UR36, UR61 ;  /* 0x0000003d00247c82 */ /* 0x000fe20008000000 */
[----:B--2---:R-:W-:Y:S02]  /*8e70*/  SEL R0, RZ, 0x1, P1 ;  /* 0x00000001ff007807 */ /* 0x004fe40000800000 */
[----:B------:R-:W-:Y:S02]  /*8e80*/  LOP3.LUT R57, R57, R2, RZ, 0x3c, !PT ;  /* 0x0000000239397212 */ /* 0x000fe400078e3cff */
[----:B------:R-:W-:Y:S01]  /*8e90*/  LOP3.LUT R58, R58, R0, RZ, 0x3c, !PT ;  /* 0x000000003a3a7212 */ /* 0x000fe200078e3cff */
[----:B------:R-:W-:Y:S01]  /*8ea0*/  UIADD3 UR30, UPT, UPT, UR37, UR4, URZ ;  /* 0x00000004251e7290 */ /* 0x000fe2000fffe0ff */
[----:B------:R-:W-:Y:S02]  /*8eb0*/  SEL R55, R55, RZ, P0 ;  /* 0x000000ff37377207 */ /* 0x000fe40000000000 */
[----:B------:R-:W-:Y:S01]  /*8ec0*/  SEL R22, R22, RZ, P1 ;  /* 0x000000ff16167207 */ /* 0x000fe20000800000 */
[----:B------:R-:W-:Y:S08]  /*8ed0*/  BRA.U UP0, `(.L_x_147) ;  /* 0xffffffcd005c7547 */ /* 0x000ff0000b83ffff */
[----:B------:R-:W-:-:S13]  /*8ee0*/  R2UR UR4, R51 ;  /* 0x00000000330472ca */ /* 0x000fda00000e0000 */
[----:B------:R-:W-:-:S09]  /*8ef0*/  UISETP.NE.AND UP0, UPT, UR4, URZ, UPT ;  /* 0x000000ff0400728c */ /* 0x000fd2000bf05270 */
[----:B------:R-:W-:Y:S05]  /*8f00*/  BRA.U !UP0, `(.L_x_148) ;  /* 0x0000000108487547 */ /* 0x000fea000b800000 */
[----:B------:R-:W2:Y:S02]  /*8f10*/  LDCU.64 UR4, c[0x0][0x890] ;  /* 0x00011200ff0477ac */ /* 0x000ea40008000a00 */
[----:B--2---:R-:W-:-:S04]  /*8f20*/  UISETP.NE.U32.AND UP0, UPT, UR4, URZ, UPT ;  /* 0x000000ff0400728c */ /* 0x004fc8000bf05070 */
[----:B------:R-:W-:-:S09]  /*8f30*/  UISETP.NE.AND.EX UP0, UPT, UR5, URZ, UPT, UP0 ;  /* 0x000000ff0500728c */ /* 0x000fd2000bf05300 */
[----:B------:R-:W-:Y:S05]  /*8f40*/  BRA.U UP0, `(.L_x_149) ;  /* 0x00000001000c7547 */ /* 0x000fea000b800000 */
[----:B------:R-:W-:-:S13]  /*8f50*/  FSETP.NEU.AND P0, PT, R27, RZ, PT ;  /* 0x000000ff1b00720b */ /* 0x000fda0003f0d000 */
[----:B------:R-:W-:Y:S05]  /*8f60*/  @!P0 EXIT ;  /* 0x000000000000894d */ /* 0x000fea0003800000 */
[----:B------:R-:W-:Y:S05]  /*8f70*/  BRA `(.L_x_148) ;  /* 0x00000000002c7947 */ /* 0x000fea0003800000 */
.L_x_149:
[----:B------:R-:W-:Y:S01]  /*8f80*/  ISETP.NE.AND P0, PT, R54, RZ, PT ;  /* 0x000000ff3600720c */ /* 0x000fe20003f05270 */
[----:B------:R-:W-:-:S12]  /*8f90*/  BSSY.RECONVERGENT B0, `(.L_x_148) ;  /* 0x0000009000007945 */ /* 0x000fd80003800200 */
[----:B------:R-:W-:Y:S05]  /*8fa0*/  @P0 BRA `(.L_x_150) ;  /* 0x0000000000140947 */ /* 0x000fea0003800000 */
[----:B------:R-:W2:Y:S02]  /*8fb0*/  LDCU.64 UR4, c[0x0][0x888] ;  /* 0x00011100ff0477ac */ /* 0x000ea40008000a00 */
[----:B--2---:R-:W-:-:S04]  /*8fc0*/  ISETP.NE.U32.AND P0, PT, RZ, UR4, PT ;  /* 0x00000004ff007c0c */ /* 0x004fc8000bf05070 */
[----:B------:R-:W-:-:S13]  /*8fd0*/  ISETP.NE.AND.EX P0, PT, RZ, UR5, PT, P0 ;  /* 0x00000005ff007c0c */ /* 0x000fda000bf05300 */
[----:B------:R-:W-:Y:S05]  /*8fe0*/  @!P0 EXIT ;  /* 0x000000000000894d */ /* 0x000fea0003800000 */
[----:B------:R-:W-:Y:S05]  /*8ff0*/  BRA `(.L_x_151) ;  /* 0x0000000000087947 */ /* 0x000fea0003800000 */
.L_x_150:
[----:B------:R-:W-:-:S13]  /*9000*/  FSETP.NEU.AND P0, PT, R27, RZ, PT ;  /* 0x000000ff1b00720b */ /* 0x000fda0003f0d000 */
[----:B------:R-:W-:Y:S05]  /*9010*/  @!P0 EXIT ;  /* 0x000000000000894d */ /* 0x000fea0003800000 */
.L_x_151:
[----:B------:R-:W-:Y:S05]  /*9020*/  BSYNC.RECONVERGENT B0 ;  /* 0x0000000000007941 */ /* 0x000fea0003800200 */
.L_x_148:
[----:B------:R-:W-:Y:S01]  /*9030*/  ULEA UR4, UR46, UR43, 0x3 ;  /* 0x0000002b2e047291 */ /* 0x000fe2000f8e18ff */
[----:B------:R-:W-:-:S04]  /*9040*/  DEPBAR.LE SB0, 0x0 ;  /* 0x000080000000791a */ /* 0x000fc80000000000 */
[----:B------:R-:W-:-:S04]  /*9050*/  UIADD3 UR4, UPT, UPT, UR4, 0x90, URZ ;  /* 0x0000009004047890 */ /* 0x000fc8000fffe0ff */
[----:B------:R-:W-:-:S09]  /*9060*/  UPRMT UR4, UR47, 0x654, UR4 ;  /* 0x000006542f047896 */ /* 0x000fd20008000004 */
[----:B------:R-:W-:Y:S01]  /*9070*/  SYNCS.ARRIVE.TRANS64.RED.A1T0 RZ, [UR4], RZ ;  /* 0x000000ffffff79a7 */ /* 0x000fe20008100404 */
[----:B------:R-:W-:Y:S05]  /*9080*/  EXIT ;  /* 0x000000000000794d */ /* 0x000fea0003800000 */
.L_x_24:
[----:B--2---:R2:W3:Y:S02]  /*9090*/  SYNCS.PHASECHK.TRANS64.TRYWAIT P0, [R0+URZ+0x130], R2 ;  /* 0x00013002000075a7 */ /* 0x0044e400080011ff */
[----:B---3--:R-:W-:Y:S05]  /*90a0*/  @!P0 NANOSLEEP.SYNCS 0x989680 ;  /* 0x009896800000895d */ /* 0x008fea0003900000 */
[----:B------:R-:W3:Y:S02]  /*90b0*/  @!P0 SYNCS.PHASECHK.TRANS64 P0, [R0+URZ+0x130], R2 ;  /* 0x00013002000085a7 */ /* 0x000ee400080010ff */
[----:B---3--:R-:W-:Y:S05]  /*90c0*/  @!P0 BRA `(.L_x_24) ;  /* 0xfffffffc00f08947 */ /* 0x008fea000383ffff */
[----:B------:R-:W-:Y:S05]  /*90d0*/  BRA `(.L_x_152) ;  /* 0xffffff88005c7947 */ /* 0x000fea000383ffff */
.L_x_27:
[----:B-1----:R-:W-:-:S07]  /*90e0*/  MOV R0, UR33 ;  /* 0x0000002100007c02 */ /* 0x002fce0008000f00 */
.L_x_153:
[----:B-1----:R1:W2:Y:S02]  /*90f0*/  SYNCS.PHASECHK.TRANS64.TRYWAIT P0, [R0+URZ+0x38], R3 ;  /* 0x00003803000075a7 */ /* 0x0022a400080011ff */
[----:B--2---:R-:W-:Y:S05]  /*9100*/  @!P0 NANOSLEEP.SYNCS 0x989680 ;  /* 0x009896800000895d */ /* 0x004fea0003900000 */
[----:B------:R-:W2:Y:S02]  /*9110*/  @!P0 SYNCS.PHASECHK.TRANS64 P0, [R0+URZ+0x38], R3 ;  /* 0x00003803000085a7 */ /* 0x000ea400080010ff */
[----:B--2---:R-:W-:Y:S05]  /*9120*/  @!P0 BRA `(.L_x_153) ;  /* 0xfffffffc00f08947 */ /* 0x004fea000383ffff */
[----:B------:R-:W-:Y:S05]  /*9130*/  BRA `(.L_x_26) ;  /* 0xffffff8800b07947 */ /* 0x000fea000383ffff */
.L_x_34:
[----:B-1----:R-:W-:-:S07]  /*9140*/  MOV R0, UR17 ;  /* 0x0000001100007c02 */ /* 0x002fce0008000f00 */
.L_x_154:
[----:B-1----:R1:W2:Y:S02]  /*9150*/  SYNCS.PHASECHK.TRANS64.TRYWAIT P0, [R0+URZ+0x38], R3 ;  /* 0x00003803000075a7 */ /* 0x0022a400080011ff */
[----:B--2---:R-:W-:Y:S05]  /*9160*/  @!P0 NANOSLEEP.SYNCS 0x989680 ;  /* 0x009896800000895d */ /* 0x004fea0003900000 */
[----:B------:R-:W2:Y:S02]  /*9170*/  @!P0 SYNCS.PHASECHK.TRANS64 P0, [R0+URZ+0x38], R3 ;  /* 0x00003803000085a7 */ /* 0x000ea400080010ff */
[----:B--2---:R-:W-:Y:S05]  /*9180*/  @!P0 BRA `(.L_x_154) ;  /* 0xfffffffc00f08947 */ /* 0x004fea000383ffff */
[----:B------:R-:W-:Y:S05]  /*9190*/  BRA `(.L_x_33) ;  /* 0xffffff8c00747947 */ /* 0x000fea000383ffff */
.L_x_39:
[----:B-1----:R1:W2:Y:S02]  /*91a0*/  SYNCS.PHASECHK.TRANS64.TRYWAIT P0, [R3+URZ+0xc0], R0 ;  /* 0x0000c000030075a7 */ /* 0x0022a400080011ff */
[----:B--2---:R-:W-:Y:S05]  /*91b0*/  @!P0 NANOSLEEP.SYNCS 0x989680 ;  /* 0x009896800000895d */ /* 0x004fea0003900000 */
[----:B------:R-:W2:Y:S02]  /*91c0*/  @!P0 SYNCS.PHASECHK.TRANS64 P0, [R3+URZ+0xc0], R0 ;  /* 0x0000c000030085a7 */ /* 0x000ea400080010ff */
[----:B--2---:R-:W-:Y:S05]  /*91d0*/  @!P0 BRA `(.L_x_39) ;  /* 0xfffffffc00f08947 */ /* 0x004fea000383ffff */
[----:B------:R-:W-:Y:S05]  /*91e0*/  BRA `(.L_x_155) ;  /* 0xffffff9000207947 */ /* 0x000fea000383ffff */
.L_x_43:
[----:B------:R-:W-:-:S07]  /*91f0*/  MOV R0, UR4 ;  /* 0x0000000400007c02 */ /* 0x000fce0008000f00 */
.L_x_156:
[----:B-1----:R1:W2:Y:S02]  /*9200*/  SYNCS.PHASECHK.TRANS64.TRYWAIT P0, [R0+URZ], R2 ;  /* 0x00000002000075a7 */ /* 0x0022a400080011ff */
[----:B--2---:R-:W-:Y:S05]  /*9210*/  @!P0 NANOSLEEP.SYNCS 0x989680 ;  /* 0x009896800000895d */ /* 0x004fea0003900000 */
[----:B------:R-:W2:Y:S02]  /*9220*/  @!P0 SYNCS.PHASECHK.TRANS64 P0, [R0+URZ], R2 ;  /* 0x00000002000085a7 */ /* 0x000ea400080010ff */
[----:B--2---:R-:W-:Y:S05]  /*9230*/  @!P0 BRA `(.L_x_156) ;  /* 0xfffffffc00f08947 */ /* 0x004fea000383ffff */
[----:B------:R-:W-:Y:S05]  /*9240*/  BRA `(.L_x_157) ;  /* 0xffffff9400c87947 */ /* 0x000fea000383ffff */
.L_x_44:
[----:B------:R-:W-:-:S07]  /*9250*/  MOV R0, UR5 ;  /* 0x0000000500007c02 */ /* 0x000fce0008000f00 */
.L_x_158:
[----:B-1----:R1:W2:Y:S02]  /*9260*/  SYNCS.PHASECHK.TRANS64.TRYWAIT P0, [R0+URZ], R3 ;  /* 0x00000003000075a7 */ /* 0x0022a400080011ff */
[----:B--2---:R-:W-:Y:S05]  /*9270*/  @!P0 NANOSLEEP.SYNCS 0x989680 ;  /* 0x009896800000895d */ /* 0x004fea0003900000 */
[----:B------:R-:W2:Y:S02]  /*9280*/  @!P0 SYNCS.PHASECHK.TRANS64 P0, [R0+URZ], R3 ;  /* 0x00000003000085a7 */ /* 0x000ea400080010ff */
[----:B--2---:R-:W-:Y:S05]  /*9290*/  @!P0 BRA `(.L_x_158) ;  /* 0xfffffffc00f08947 */ /* 0x004fea000383ffff */
[----:B------:R-:W-:Y:S05]  /*92a0*/  BRA `(.L_x_159) ;  /* 0xffffff9400d47947 */ /* 0x000fea000383ffff */
.L_x_45:
[----:B------:R-:W-:-:S07]  /*92b0*/  MOV R0, UR5 ;  /* 0x0000000500007c02 */ /* 0x000fce0008000f00 */
.L_x_160:
[----:B-1----:R1:W2:Y:S02]  /*92c0*/  SYNCS.PHASECHK.TRANS64.TRYWAIT P0, [R0+URZ], R3 ;  /* 0x00000003000075a7 */ /* 0x0022a400080011ff */
[----:B--2---:R-:W-:Y:S05]  /*92d0*/  @!P0 NANOSLEEP.SYNCS 0x989680 ;  /* 0x009896800000895d */ /* 0x004fea0003900000 */
[----:B------:R-:W2:Y:S02]  /*92e0*/  @!P0 SYNCS.PHASECHK.TRANS64 P0, [R0+URZ], R3 ;  /* 0x00000003000085a7 */ /* 0x000ea400080010ff */
[----:B--2---:R-:W-:Y:S05]  /*92f0*/  @!P0 BRA `(.L_x_160) ;  /* 0xfffffffc00f08947 */ /* 0x004fea000383ffff */
[----:B------:R-:W-:Y:S05]  /*9300*/  BRA `(.L_x_161) ;  /* 0xffffff9400e07947 */ /* 0x000fea000383ffff */
.L_x_46:
[----:B------:R-:W-:-:S07]  /*9310*/  MOV R0, UR5 ;  /* 0x0000000500007c02 */ /* 0x000fce0008000f00 */
.L_x_162:
[----:B-1----:R1:W2:Y:S02]  /*9320*/  SYNCS.PHASECHK.TRANS64.TRYWAIT P0, [R0+URZ], R3 ;  /* 0x00000003000075a7 */ /* 0x0022a400080011ff */
[----:B--2---:R-:W-:Y:S05]  /*9330*/  @!P0 NANOSLEEP.SYNCS 0x989680 ;  /* 0x009896800000895d */ /* 0x004fea0003900000 */
[----:B------:R-:W2:Y:S02]  /*9340*/  @!P0 SYNCS.PHASECHK.TRANS64 P0, [R0+URZ], R3 ;  /* 0x00000003000085a7 */ /* 0x000ea400080010ff */
[----:B--2---:R-:W-:Y:S05]  /*9350*/  @!P0 BRA `(.L_x_162) ;  /* 0xfffffffc00f08947 */ /* 0x004fea000383ffff */
[----:B------:R-:W-:Y:S05]  /*9360*/  BRA `(.L_x_163) ;  /* 0xffffff9400ec7947 */ /* 0x000fea000383ffff */
.L_x_47:
[----:B------:R-:W-:-:S07]  /*9370*/  MOV R0, UR5 ;  /* 0x0000000500007c02 */ /* 0x000fce0008000f00 */
.L_x_164:
[----:B-1----:R1:W2:Y:S02]  /*9380*/  SYNCS.PHASECHK.TRANS64.TRYWAIT P0, [R0+URZ], R3 ;  /* 0x00000003000075a7 */ /* 0x0022a400080011ff */
[----:B--2---:R-:W-:Y:S05]  /*9390*/  @!P0 NANOSLEEP.SYNCS 0x989680 ;  /* 0x009896800000895d */ /* 0x004fea0003900000 */
[----:B------:R-:W2:Y:S02]  /*93a0*/  @!P0 SYNCS.PHASECHK.TRANS64 P0, [R0+URZ], R3 ;  /* 0x00000003000085a7 */ /* 0x000ea400080010ff */
[----:B--2---:R-:W-:Y:S05]  /*93b0*/  @!P0 BRA `(.L_x_164) ;  /* 0xfffffffc00f08947 */ /* 0x004fea000383ffff */
[----:B------:R-:W-:Y:S05]  /*93c0*/  BRA `(.L_x_165) ;  /* 0xffffff9400f87947 */ /* 0x000fea000383ffff */
.L_x_48:
[----:B------:R-:W-:-:S07]  /*93d0*/  MOV R0, UR5 ;  /* 0x0000000500007c02 */ /* 0x000fce0008000f00 */
.L_x_166:
[----:B-1----:R1:W2:Y:S02]  /*93e0*/  SYNCS.PHASECHK.TRANS64.TRYWAIT P0, [R0+URZ], R3 ;  /* 0x00000003000075a7 */ /* 0x0022a400080011ff */
[----:B--2---:R-:W-:Y:S05]  /*93f0*/  @!P0 NANOSLEEP.SYNCS 0x989680 ;  /* 0x009896800000895d */ /* 0x004fea0003900000 */
[----:B------:R-:W2:Y:S02]  /*9400*/  @!P0 SYNCS.PHASECHK.TRANS64 P0, [R0+URZ], R3 ;  /* 0x00000003000085a7 */ /* 0x000ea400080010ff */
[----:B--2---:R-:W-:Y:S05]  /*9410*/  @!P0 BRA `(.L_x_166) ;  /* 0xfffffffc00f08947 */ /* 0x004fea000383ffff */
[----:B------:R-:W-:Y:S05]  /*9420*/  BRA `(.L_x_167) ;  /* 0xffffff9800047947 */ /* 0x000fea000383ffff */
.L_x_51:
[----:B--2---:R2:W3:Y:S02]  /*9430*/  SYNCS.PHASECHK.TRANS64.TRYWAIT P0, [R2+URZ+0x120], R4 ;  /* 0x00012004020075a7 */ /* 0x0044e400080011ff */
[----:B---3--:R-:W-:Y:S05]  /*9440*/  @!P0 NANOSLEEP.SYNCS 0x989680 ;  /* 0x009896800000895d */ /* 0x008fea0003900000 */
[----:B------:R-:W3:Y:S02]  /*9450*/  @!P0 SYNCS.PHASECHK.TRANS64 P0, [R2+URZ+0x120], R4 ;  /* 0x00012004020085a7 */ /* 0x000ee400080010ff */
[----:B---3--:R-:W-:Y:S05]  /*9460*/  @!P0 BRA `(.L_x_51) ;  /* 0xfffffffc00f08947 */ /* 0x008fea000383ffff */
[----:B------:R-:W-:Y:S05]  /*9470*/  BRA `(.L_x_168) ;  /* 0xffffff9800607947 */ /* 0x000fea000383ffff */
.L_x_52:
[----:B------:R-:W-:-:S07]  /*9480*/  MOV R2, UR4 ;  /* 0x0000000400027c02 */ /* 0x000fce0008000f00 */
.L_x_169:
[----:B--2---:R2:W3:Y:S02]  /*9490*/  SYNCS.PHASECHK.TRANS64.TRYWAIT P0, [R2+URZ+0xd0], R5 ;  /* 0x0000d005020075a7 */ /* 0x0044e400080011ff */
[----:B---3--:R-:W-:Y:S05]  /*94a0*/  @!P0 NANOSLEEP.SYNCS 0x989680 ;  /* 0x009896800000895d */ /* 0x008fea0003900000 */
[----:B------:R-:W3:Y:S02]  /*94b0*/  @!P0 SYNCS.PHASECHK.TRANS64 P0, [R2+URZ+0xd0], R5 ;  /* 0x0000d005020085a7 */ /* 0x000ee400080010ff */
[----:B---3--:R-:W-:Y:S05]  /*94c0*/  @!P0 BRA `(.L_x_169) ;  /* 0xfffffffc00f08947 */ /* 0x008fea000383ffff */
[----:B------:R-:W-:Y:S05]  /*94d0*/  BRA `(.L_x_170) ;  /* 0xffffff9800707947 */ /* 0x000fea000383ffff */
.L_x_53:
[----:B--2---:R2:W3:Y:S02]  /*94e0*/  SYNCS.PHASECHK.TRANS64.TRYWAIT P1, [R2+URZ+0xc0], R4 ;  /* 0x0000c004020075a7 */ /* 0x0044e400080211ff */
[----:B---3--:R-:W-:Y:S05]  /*94f0*/  @!P1 NANOSLEEP.SYNCS 0x989680 ;  /* 0x009896800000995d */ /* 0x008fea0003900000 */
[----:B------:R-:W3:Y:S02]  /*9500*/  @!P1 SYNCS.PHASECHK.TRANS64 P1, [R2+URZ+0xc0], R4 ;  /* 0x0000c004020095a7 */ /* 0x000ee400080210ff */
[----:B---3--:R-:W-:Y:S05]  /*9510*/  @!P1 BRA `(.L_x_53) ;  /* 0xfffffffc00f09947 */ /* 0x008fea000383ffff */
[----:B------:R-:W-:Y:S05]  /*9520*/  BRA `(.L_x_171) ;  /* 0xffffff9800a07947 */ /* 0x000fea000383ffff */
.L_x_56:
[----:B------:R-:W-:-:S07]  /*9530*/  MOV R0, UR4 ;  /* 0x0000000400007c02 */ /* 0x000fce0008000f00 */
.L_x_172:
[----:B--2---:R2:W3:Y:S02]  /*9540*/  SYNCS.PHASECHK.TRANS64.TRYWAIT P0, [R0+URZ+0xd0], R2 ;  /* 0x0000d002000075a7 */ /* 0x0044e400080011ff */
[----:B---3--:R-:W-:Y:S05]  /*9550*/  @!P0 NANOSLEEP.SYNCS 0x989680 ;  /* 0x009896800000895d */ /* 0x008fea0003900000 */
[----:B------:R-:W3:Y:S02]  /*9560*/  @!P0 SYNCS.PHASECHK.TRANS64 P0, [R0+URZ+0xd0], R2 ;  /* 0x0000d002000085a7 */ /* 0x000ee400080010ff */
[----:B---3--:R-:W-:Y:S05]  /*9570*/  @!P0 BRA `(.L_x_172) ;  /* 0xfffffffc00f08947 */ /* 0x008fea000383ffff */
[----:B------:R-:W-:Y:S05]  /*9580*/  BRA `(.L_x_55) ;  /* 0xffffff9800f47947 */ /* 0x000fea000383ffff */
.L_x_65:
[----:B--2---:R-:W-:-:S04]  /*9590*/  MOV R5, UR5 ;  /* 0x0000000500057c02 */ /* 0x004fc80008000f00 */
[----:B------:R2:W3:Y:S03]  /*95a0*/  SYNCS.PHASECHK.TRANS64.TRYWAIT P0, [R5+URZ+0x8], R6 ;  /* 0x00000806050075a7 */ /* 0x0004e600080011ff */
[----:B---3--:R-:W-:Y:S05]  /*95b0*/  @!P0 NANOSLEEP.SYNCS 0x989680 ;  /* 0x009896800000895d */ /* 0x008fea0003900000 */
[----:B------:R-:W3:Y:S02]  /*95c0*/  @!P0 SYNCS.PHASECHK.TRANS64 P0, [R5+URZ+0x8], R6 ;  /* 0x00000806050085a7 */ /* 0x000ee400080010ff */
[----:B---3--:R-:W-:Y:S05]  /*95d0*/  @!P0 BRA `(.L_x_65) ;  /* 0xfffffffc00ec8947 */ /* 0x008fea000383ffff */
[----:B------:R-:W-:Y:S05]  /*95e0*/  BRA `(.L_x_64) ;  /* 0xffffff9c00a87947 */ /* 0x000fea000383ffff */
.L_x_67:
[----:B------:R-:W-:Y:S01]  /*95f0*/  BSSY B0, `(.L_x_173) ;  /* 0x0000006000007945 */ /* 0x000fe20003800000 */
[----:B------:R-:W-:-:S07]  /*9600*/  MOV R15, 0xffffffff ;  /* 0xffffffff000f7802 */ /* 0x000fce0000000f00 */
[----:B-12--5:R-:W-:Y:S05]  /*9610*/  WARPSYNC.COLLECTIVE R15, `(.L_x_174) ;  /* 0x000000000f0c7348 */ /* 0x026fea0003c00000 */
[----:B------:R-:W-:Y:S02]  /*9620*/  ELECT P6, UR79, PT ;  /* 0x00000000004f782f */ /* 0x000fe400038c0000 */
[----:B------:R-:W-:Y:S01]  /*9630*/  MOV R14, UR79 ;  /* 0x0000004f000e7c02 */ /* 0x000fe20008000f00 */
[----:B-12--5:R-:W-:Y:S10]  /*9640*/  ENDCOLLECTIVE ;  /* 0x000000000000791b */ /* 0x026ff40003800000 */
.L_x_174:
[----:B------:R-:W-:Y:S05]  /*9650*/  BSYNC B0 ;  /* 0x0000000000007941 */ /* 0x000fea0003800000 */
.L_x_173:
[----:B------:R-:W-:Y:S05]  /*9660*/  BRA `(.L_x_175) ;  /* 0xffffff9c00d87947 */ /* 0x000fea000383ffff */
.L_x_69:
[----:B--2---:R-:W-:-:S04]  /*9670*/  MOV R0, UR5 ;  /* 0x0000000500007c02 */ /* 0x004fc80008000f00 */
[----:B------:R2:W3:Y:S03]  /*9680*/  SYNCS.PHASECHK.TRANS64.TRYWAIT P0, [R0+URZ+0x8], R4 ;  /* 0x00000804000075a7 */ /* 0x0004e600080011ff */
[----:B---3--:R-:W-:Y:S05]  /*9690*/  @!P0 NANOSLEEP.SYNCS 0x989680 ;  /* 0x009896800000895d */ /* 0x008fea0003900000 */
[----:B------:R-:W3:Y:S02]  /*96a0*/  @!P0 SYNCS.PHASECHK.TRANS64 P0, [R0+URZ+0x8], R4 ;  /* 0x00000804000085a7 */ /* 0x000ee400080010ff */
[----:B---3--:R-:W-:Y:S05]  /*96b0*/  @!P0 BRA `(.L_x_69) ;  /* 0xfffffffc00ec8947 */ /* 0x008fea000383ffff */
[----:B------:R-:W-:Y:S05]  /*96c0*/  BRA `(.L_x_68) ;  /* 0xffffff9c00dc7947 */ /* 0x000fea000383ffff */
.L_x_70:
[----:B-1----:R1:W2:Y:S02]  /*96d0*/  SYNCS.PHASECHK.TRANS64.TRYWAIT P0, [R0+URZ+0xc0], R4 ;  /* 0x0000c004000075a7 */ /* 0x0022a400080011ff */
[----:B--2---:R-:W-:Y:S05]  /*96e0*/  @!P0 NANOSLEEP.SYNCS 0x989680 ;  /* 0x009896800000895d */ /* 0x004fea0003900000 */
[----:B------:R-:W2:Y:S02]  /*96f0*/  @!P0 SYNCS.PHASECHK.TRANS64 P0, [R0+URZ+0xc0], R4 ;  /* 0x0000c004000085a7 */ /* 0x000ea400080010ff */
[----:B--2---:R-:W-:Y:S05]  /*9700*/  @!P0 BRA `(.L_x_70) ;  /* 0xfffffffc00f08947 */ /* 0x004fea000383ffff */
[----:B------:R-:W-:Y:S05]  /*9710*/  BRA `(.L_x_176) ;  /* 0xffffffa000c87947 */ /* 0x000fea000383ffff */
.L_x_72:
[----:B------:R-:W-:-:S07]  /*9720*/  MOV R0, UR31 ;  /* 0x0000001f00007c02 */ /* 0x000fce0008000f00 */
.L_x_177:
[----:B-1----:R1:W2:Y:S02]  /*9730*/  SYNCS.PHASECHK.TRANS64.TRYWAIT P0, [R0+URZ+0x100], R4 ;  /* 0x00010004000075a7 */ /* 0x0022a400080011ff */
[----:B--2---:R-:W-:Y:S05]  /*9740*/  @!P0 NANOSLEEP.SYNCS 0x989680 ;  /* 0x009896800000895d */ /* 0x004fea0003900000 */
[----:B------:R-:W2:Y:S02]  /*9750*/  @!P0 SYNCS.PHASECHK.TRANS64 P0, [R0+URZ+0x100], R4 ;  /* 0x00010004000085a7 */ /* 0x000ea400080010ff */
[----:B--2---:R-:W-:Y:S05]  /*9760*/  @!P0 BRA `(.L_x_177) ;  /* 0xfffffffc00f08947 */ /* 0x004fea000383ffff */
[----:B------:R-:W-:Y:S05]  /*9770*/  BRA `(.L_x_178) ;  /* 0xffffffa400147947 */ /* 0x000fea000383ffff */
.L_x_75:
[----:B------:R-:W-:Y:S07]  /*9780*/  MOV R0, UR5 ;  /* 0x0000000500007c02 */ /* 0x000fee0008000f00 */
.L_x_179:
[----:B-1----:R1:W2:Y:S02]  /*9790*/  SYNCS.PHASECHK.TRANS64.TRYWAIT P0, [R0+URZ], R4 ;  /* 0x00000004000075a7 */ /* 0x0022a400080011ff */
[----:B--2---:R-:W-:Y:S05]  /*97a0*/  @!P0 NANOSLEEP.SYNCS 0x989680 ;  /* 0x009896800000895d */ /* 0x004fea0003900000 */
[----:B------:R-:W2:Y:S02]  /*97b0*/  @!P0 SYNCS.PHASECHK.TRANS64 P0, [R0+URZ], R4 ;  /* 0x00000004000085a7 */ /* 0x000ea400080010ff */
[----:B--2---:R-:W-:Y:S05]  /*97c0*/  @!P0 BRA `(.L_x_179) ;  /* 0xfffffffc00f08947 */ /* 0x004fea000383ffff */
[----:B------:R-:W-:Y:S05]  /*97d0*/  BRA `(.L_x_74) ;  /* 0xffffffa400287947 */ /* 0x000fea000383ffff */
.L_x_79:
[----:B-1----:R-:W-:-:S07]  /*97e0*/  MOV R0, UR4 ;  /* 0x0000000400007c02 */ /* 0x002fce0008000f00 */
.L_x_180:
[----:B-1----:R1:W2:Y:S02]  /*97f0*/  SYNCS.PHASECHK.TRANS64.TRYWAIT P0, [R0+URZ], R2 ;  /* 0x00000002000075a7 */ /* 0x0022a400080011ff */
[----:B--2---:R-:W-:Y:S05]  /*9800*/  @!P0 NANOSLEEP.SYNCS 0x989680 ;  /* 0x009896800000895d */ /* 0x004fea0003900000 */
[----:B------:R-:W2:Y:S02]  /*9810*/  @!P0 SYNCS.PHASECHK.TRANS64 P0, [R0+URZ], R2 ;  /* 0x00000002000085a7 */ /* 0x000ea400080010ff */
[----:B--2---:R-:W-:Y:S05]  /*9820*/  @!P0 BRA `(.L_x_180) ;  /* 0xfffffffc00f08947 */ /* 0x004fea000383ffff */
[----:B------:R-:W-:Y:S05]  /*9830*/  BRA `(.L_x_181) ;  /* 0xffffffa8001c7947 */ /* 0x000fea000383ffff */
.L_x_80:
[----:B------:R-:W-:-:S07]  /*9840*/  MOV R0, UR5 ;  /* 0x0000000500007c02 */ /* 0x000fce0008000f00 */
.L_x_182:
[----:B-1----:R1:W2:Y:S02]  /*9850*/  SYNCS.PHASECHK.TRANS64.TRYWAIT P0, [R0+URZ], R3 ;  /* 0x00000003000075a7 */ /* 0x0022a400080011ff */
[----:B--2---:R-:W-:Y:S05]  /*9860*/  @!P0 NANOSLEEP.SYNCS 0x989680 ;  /* 0x009896800000895d */ /* 0x004fea0003900000 */
[----:B------:R-:W2:Y:S02]  /*9870*/  @!P0 SYNCS.PHASECHK.TRANS64 P0, [R0+URZ], R3 ;  /* 0x00000003000085a7 */ /* 0x000ea400080010ff */
[----:B--2---:R-:W-:Y:S05]  /*9880*/  @!P0 BRA `(.L_x_182) ;  /* 0xfffffffc00f08947 */ /* 0x004fea000383ffff */
[----:B------:R-:W-:Y:S05]  /*9890*/  BRA `(.L_x_183) ;  /* 0xffffffa800287947 */ /* 0x000fea000383ffff */
.L_x_81:
[----:B------:R-:W-:-:S07]  /*98a0*/  MOV R0, UR5 ;  /* 0x0000000500007c02 */ /* 0x000fce0008000f00 */
.L_x_184:
[----:B-1----:R1:W2:Y:S02]  /*98b0*/  SYNCS.PHASECHK.TRANS64.TRYWAIT P0, [R0+URZ], R3 ;  /* 0x00000003000075a7 */ /* 0x0022a400080011ff */
[----:B--2---:R-:W-:Y:S05]  /*98c0*/  @!P0 NANOSLEEP.SYNCS 0x989680 ;  /* 0x009896800000895d */ /* 0x004fea0003900000 */
[----:B------:R-:W2:Y:S02]  /*98d0*/  @!P0 SYNCS.PHASECHK.TRANS64 P0, [R0+URZ], R3 ;  /* 0x00000003000085a7 */ /* 0x000ea400080010ff */
[----:B--2---:R-:W-:Y:S05]  /*98e0*/  @!P0 BRA `(.L_x_184) ;  /* 0xfffffffc00f08947 */ /* 0x004fea000383ffff */
[----:B------:R-:W-:Y:S05]  /*98f0*/  BRA `(.L_x_185) ;  /* 0xffffffa800347947 */ /* 0x000fea000383ffff */
.L_x_84:
[----:B------:R-:W-:-:S07]  /*9900*/  MOV R0, UR26 ;  /* 0x0000001a00007c02 */ /* 0x000fce0008000f00 */
.L_x_186:
[----:B-1----:R1:W2:Y:S02]  /*9910*/  SYNCS.PHASECHK.TRANS64.TRYWAIT P1, [R0+URZ+0x140], R2 ;  /* 0x00014002000075a7 */ /* 0x0022a400080211ff */
[----:B--2---:R-:W-:Y:S05]  /*9920*/  @!P1 NANOSLEEP.SYNCS 0x989680 ;  /* 0x009896800000995d */ /* 0x004fea0003900000 */
[----:B------:R-:W2:Y:S02]  /*9930*/  @!P1 SYNCS.PHASECHK.TRANS64 P1, [R0+URZ+0x140], R2 ;  /* 0x00014002000095a7 */ /* 0x000ea400080210ff */
[----:B--2---:R-:W-:Y:S05]  /*9940*/  @!P1 BRA `(.L_x_186) ;  /* 0xfffffffc00f09947 */ /* 0x004fea000383ffff */
[----:B------:R-:W-:Y:S05]  /*9950*/  BRA `(.L_x_187) ;  /* 0xffffffa800807947 */ /* 0x000fea000383ffff */
.L_x_89:
[----:B--2---:R2:W3:Y:S02]  /*9960*/  SYNCS.PHASECHK.TRANS64.TRYWAIT P0, [R8+URZ+0xc0], R0 ;  /* 0x0000c000080075a7 */ /* 0x0044e400080011ff */
[----:B---3--:R-:W-:Y:S05]  /*9970*/  @!P0 NANOSLEEP.SYNCS 0x989680 ;  /* 0x009896800000895d */ /* 0x008fea0003900000 */
[----:B------:R-:W3:Y:S02]  /*9980*/  @!P0 SYNCS.PHASECHK.TRANS64 P0, [R8+URZ+0xc0], R0 ;  /* 0x0000c000080085a7 */ /* 0x000ee400080010ff */
[----:B---3--:R-:W-:Y:S05]  /*9990*/  @!P0 BRA `(.L_x_89) ;  /* 0xfffffffc00f08947 */ /* 0x008fea000383ffff */
[----:B------:R-:W-:Y:S05]  /*99a0*/  BRA `(.L_x_188) ;  /* 0xffffffac00b87947 */ /* 0x000fea000383ffff */
.L_x_92:
[----:B--2---:R-:W-:Y:S07]  /*99b0*/  MOV R0, UR21 ;  /* 0x0000001500007c02 */ /* 0x004fee0008000f00 */
.L_x_189:
[----:B--2---:R2:W3:Y:S02]  /*99c0*/  SYNCS.PHASECHK.TRANS64.TRYWAIT P1, [R0+URZ+0xb8], R2 ;  /* 0x0000b802000075a7 */ /* 0x0044e400080211ff */
[----:B---3--:R-:W-:Y:S05]  /*99d0*/  @!P1 NANOSLEEP.SYNCS 0x989680 ;  /* 0x009896800000995d */ /* 0x008fea0003900000 */
[----:B------:R-:W3:Y:S02]  /*99e0*/  @!P1 SYNCS.PHASECHK.TRANS64 P1, [R0+URZ+0xb8], R2 ;  /* 0x0000b802000095a7 */ /* 0x000ee400080210ff */
[----:B---3--:R-:W-:Y:S05]  /*99f0*/  @!P1 BRA `(.L_x_189) ;  /* 0xfffffffc00f09947 */ /* 0x008fea000383ffff */
[----:B------:R-:W-:Y:S05]  /*9a00*/  BRA `(.L_x_91) ;  /* 0xffffffb400347947 */ /* 0x000fea000383ffff */
.L_x_95:
[----:B--2---:R-:W-:Y:S07]  /*9a10*/  MOV R0, UR21 ;  /* 0x0000001500007c02 */ /* 0x004fee0008000f00 */
.L_x_190:
[----:B--2---:R2:W3:Y:S02]  /*9a20*/  SYNCS.PHASECHK.TRANS64.TRYWAIT P0, [R0+URZ+0x90], R4 ;  /* 0x00009004000075a7 */ /* 0x0044e400080011ff */
[----:B---3--:R-:W-:Y:S05]  /*9a30*/  @!P0 NANOSLEEP.SYNCS 0x989680 ;  /* 0x009896800000895d */ /* 0x008fea0003900000 */
[----:B------:R-:W3:Y:S02]  /*9a40*/  @!P0 SYNCS.PHASECHK.TRANS64 P0, [R0+URZ+0x90], R4 ;  /* 0x00009004000085a7 */ /* 0x000ee400080010ff */
[----:B---3--:R-:W-:Y:S05]  /*9a50*/  @!P0 BRA `(.L_x_190) ;  /* 0xfffffffc00f08947 */ /* 0x008fea000383ffff */
[----:B------:R-:W-:Y:S05]  /*9a60*/  BRA `(.L_x_191) ;  /* 0xffffffb4008c7947 */ /* 0x000fea000383ffff */
.L_x_96:
[----:B------:R-:W-:Y:S07]  /*9a70*/  MOV R0, UR21 ;  /* 0x0000001500007c02 */ /* 0x000fee0008000f00 */
.L_x_192:
[----:B--2---:R2:W3:Y:S02]  /*9a80*/  SYNCS.PHASECHK.TRANS64.TRYWAIT P0, [R0+URZ+0x98], R4 ;  /* 0x00009804000075a7 */ /* 0x0044e400080011ff */
[----:B---3--:R-:W-:Y:S05]  /*9a90*/  @!P0 NANOSLEEP.SYNCS 0x989680 ;  /* 0x009896800000895d */ /* 0x008fea0003900000 */
[----:B------:R-:W3:Y:S02]  /*9aa0*/  @!P0 SYNCS.PHASECHK.TRANS64 P0, [R0+URZ+0x98], R4 ;  /* 0x00009804000085a7 */ /* 0x000ee400080010ff */
[----:B---3--:R-:W-:Y:S05]  /*9ab0*/  @!P0 BRA `(.L_x_192) ;  /* 0xfffffffc00f08947 */ /* 0x008fea000383ffff */
[----:B------:R-:W-:Y:S05]  /*9ac0*/  BRA `(.L_x_193) ;  /* 0xffffffb400e87947 */ /* 0x000fea000383ffff */
.L_x_97:
[----:B------:R-:W-:Y:S07]  /*9ad0*/  MOV R0, UR21 ;  /* 0x0000001500007c02 */ /* 0x000fee0008000f00 */
.L_x_194:
[----:B--2---:R2:W3:Y:S02]  /*9ae0*/  SYNCS.PHASECHK.TRANS64.TRYWAIT P0, [R0+URZ+0xa0], R4 ;  /* 0x0000a004000075a7 */ /* 0x0044e400080011ff */
[----:B---3--:R-:W-:Y:S05]  /*9af0*/  @!P0 NANOSLEEP.SYNCS 0x989680 ;  /* 0x009896800000895d */ /* 0x008fea0003900000 */
[----:B------:R-:W3:Y:S02]  /*9b00*/  @!P0 SYNCS.PHASECHK.TRANS64 P0, [R0+URZ+0xa0], R4 ;  /* 0x0000a004000085a7 */ /* 0x000ee400080010ff */
[----:B---3--:R-:W-:Y:S05]  /*9b10*/  @!P0 BRA `(.L_x_194) ;  /* 0xfffffffc00f08947 */ /* 0x008fea000383ffff */
[----:B------:R-:W-:Y:S05]  /*9b20*/  BRA `(.L_x_195) ;  /* 0xffffffb800487947 */ /* 0x000fea000383ffff */
.L_x_98:
[----:B------:R-:W-:Y:S07]  /*9b30*/  MOV R0, UR21 ;  /* 0x0000001500007c02 */ /* 0x000fee0008000f00 */
.L_x_196:
[----:B--2---:R2:W3:Y:S02]  /*9b40*/  SYNCS.PHASECHK.TRANS64.TRYWAIT P0, [R0+URZ+0xa8], R4 ;  /* 0x0000a804000075a7 */ /* 0x0044e400080011ff */
[----:B---3--:R-:W-:Y:S05]  /*9b50*/  @!P0 NANOSLEEP.SYNCS 0x989680 ;  /* 0x009896800000895d */ /* 0x008fea0003900000 */
[----:B------:R-:W3:Y:S02]  /*9b60*/  @!P0 SYNCS.PHASECHK.TRANS64 P0, [R0+URZ+0xa8], R4 ;  /* 0x0000a804000085a7 */ /* 0x000ee400080010ff */
[----:B---3--:R-:W-:Y:S05]  /*9b70*/  @!P0 BRA `(.L_x_196) ;  /* 0xfffffffc00f08947 */ /* 0x008fea000383ffff */
[----:B------:R-:W-:Y:S05]  /*9b80*/  BRA `(.L_x_197) ;  /* 0xffffffb800b07947 */ /* 0x000fea000383ffff */
.L_x_100:
[----:B------:R-:W-:-:S07]  /*9b90*/  MOV R0, UR21 ;  /* 0x0000001500007c02 */ /* 0x000fce0008000f00 */
.L_x_198:
[----:B---3--:R3:W4:Y:S02]  /*9ba0*/  SYNCS.PHASECHK.TRANS64.TRYWAIT P0, [R0+URZ+0x90], R2 ;  /* 0x00009002000075a7 */ /* 0x00872400080011ff */
[----:B----4-:R-:W-:Y:S05]  /*9bb0*/  @!P0 NANOSLEEP.SYNCS 0x989680 ;  /* 0x009896800000895d */ /* 0x010fea0003900000 */
[----:B------:R-:W4:Y:S02]  /*9bc0*/  @!P0 SYNCS.PHASECHK.TRANS64 P0, [R0+URZ+0x90], R2 ;  /* 0x00009002000085a7 */ /* 0x000f2400080010ff */
[----:B----4-:R-:W-:Y:S05]  /*9bd0*/  @!P0 BRA `(.L_x_198) ;  /* 0xfffffffc00f08947 */ /* 0x010fea000383ffff */
[----:B------:R-:W-:Y:S05]  /*9be0*/  BRA `(.L_x_199) ;  /* 0xffffffbc003c7947 */ /* 0x000fea000383ffff */
.L_x_101:
[----:B---3--:R-:W-:-:S07]  /*9bf0*/  MOV R0, UR21 ;  /* 0x0000001500007c02 */ /* 0x008fce0008000f00 */
.L_x_200:
[----:B---3--:R3:W4:Y:S02]  /*9c00*/  SYNCS.PHASECHK.TRANS64.TRYWAIT P0, [R0+URZ+0x98], R2 ;  /* 0x00009802000075a7 */ /* 0x00872400080011ff */
[----:B----4-:R-:W-:Y:S05]  /*9c10*/  @!P0 NANOSLEEP.SYNCS 0x989680 ;  /* 0x009896800000895d */ /* 0x010fea0003900000 */
[----:B------:R-:W4:Y:S02]  /*9c20*/  @!P0 SYNCS.PHASECHK.TRANS64 P0, [R0+URZ+0x98], R2 ;  /* 0x00009802000085a7 */ /* 0x000f2400080010ff */
[----:B----4-:R-:W-:Y:S05]  /*9c30*/  @!P0 BRA `(.L_x_200) ;  /* 0xfffffffc00f08947 */ /* 0x010fea000383ffff */
[----:B------:R-:W-:Y:S05]  /*9c40*/  BRA `(.L_x_201) ;  /* 0xffffffbc002c7947 */ /* 0x000fea000383ffff */
.L_x_102:
[----:B---3--:R-:W-:-:S07]  /*9c50*/  MOV R0, UR21 ;  /* 0x0000001500007c02 */ /* 0x008fce0008000f00 */
.L_x_202:
[----:B---3--:R3:W4:Y:S02]  /*9c60*/  SYNCS.PHASECHK.TRANS64.TRYWAIT P0, [R0+URZ+0xa0], R2 ;  /* 0x0000a002000075a7 */ /* 0x00872400080011ff */
[----:B----4-:R-:W-:Y:S05]  /*9c70*/  @!P0 NANOSLEEP.SYNCS 0x989680 ;  /* 0x009896800000895d */ /* 0x010fea0003900000 */
[----:B------:R-:W4:Y:S02]  /*9c80*/  @!P0 SYNCS.PHASECHK.TRANS64 P0, [R0+URZ+0xa0], R2 ;  /* 0x0000a002000085a7 */ /* 0x000f2400080010ff */
[----:B----4-:R-:W-:Y:S05]  /*9c90*/  @!P0 BRA `(.L_x_202) ;  /* 0xfffffffc00f08947 */ /* 0x010fea000383ffff */
[----:B------:R-:W-:Y:S05]  /*9ca0*/  BRA `(.L_x_203) ;  /* 0xffffffbc001c7947 */ /* 0x000fea000383ffff */
.L_x_104:
[----:B-1----:R1:W2:Y:S02]  /*9cb0*/  SYNCS.PHASECHK.TRANS64.TRYWAIT P0, [R3+URZ+0xc0], R0 ;  /* 0x0000c000030075a7 */ /* 0x0022a400080011ff */
[----:B--2---:R-:W-:Y:S05]  /*9cc0*/  @!P0 NANOSLEEP.SYNCS 0x989680 ;  /* 0x009896800000895d */ /* 0x004fea0003900000 */
[----:B------:R-:W2:Y:S02]  /*9cd0*/  @!P0 SYNCS.PHASECHK.TRANS64 P0, [R3+URZ+0xc0], R0 ;  /* 0x0000c000030085a7 */ /* 0x000ea400080010ff */
[----:B--2---:R-:W-:Y:S05]  /*9ce0*/  @!P0 BRA `(.L_x_104) ;  /* 0xfffffffc00f08947 */ /* 0x004fea000383ffff */
[----:B------:R-:W-:Y:S05]  /*9cf0*/  BRA `(.L_x_204) ;  /* 0xffffffbc00e87947 */ /* 0x000fea000383ffff */
.L_x_115:
[----:B-1----:R-:W-:Y:S04]  /*9d00*/  MOV R2, UR43 ;  /* 0x0000002b00027c02 */ /* 0x002fe80008000f00 */
[----:B------:R1:W2:Y:S03]  /*9d10*/  SYNCS.PHASECHK.TRANS64.TRYWAIT P1, [R2+URZ+0x70], R3 ;  /* 0x00007003020075a7 */ /* 0x0002a600080211ff */
[----:B--2---:R-:W-:Y:S05]  /*9d20*/  @!P1 NANOSLEEP.SYNCS 0x989680 ;  /* 0x009896800000995d */ /* 0x004fea0003900000 */
[----:B------:R-:W2:Y:S02]  /*9d30*/  @!P1 SYNCS.PHASECHK.TRANS64 P1, [R2+URZ+0x70], R3 ;  /* 0x00007003020095a7 */ /* 0x000ea400080210ff */
[----:B--2---:R-:W-:Y:S05]  /*9d40*/  @!P1 BRA `(.L_x_115) ;  /* 0xfffffffc00ec9947 */ /* 0x004fea000383ffff */
[----:B------:R-:W-:Y:S05]  /*9d50*/  BRA `(.L_x_114) ;  /* 0xffffffcc00547947 */ /* 0x000fea000383ffff */
.L_x_117:
[----:B-1----:R1:W4:Y:S02]  /*9d60*/  SYNCS.PHASECHK.TRANS64.TRYWAIT P0, [R53+URZ+0xe0], R0 ;  /* 0x0000e000350075a7 */ /* 0x00232400080011ff */
[----:B----4-:R-:W-:Y:S05]  /*9d70*/  @!P0 NANOSLEEP.SYNCS 0x989680 ;  /* 0x009896800000895d */ /* 0x010fea0003900000 */
[----:B------:R-:W4:Y:S02]  /*9d80*/  @!P0 SYNCS.PHASECHK.TRANS64 P0, [R53+URZ+0xe0], R0 ;  /* 0x0000e000350085a7 */ /* 0x000f2400080010ff */
[----:B----4-:R-:W-:Y:S05]  /*9d90*/  @!P0 BRA `(.L_x_117) ;  /* 0xfffffffc00f08947 */ /* 0x010fea000383ffff */
[----:B------:R-:W-:Y:S05]  /*9da0*/  BRA `(.L_x_116) ;  /* 0xffffffcc00747947 */ /* 0x000fea000383ffff */
.L_x_126:
[----:B--2---:R2:W3:Y:S02]  /*9db0*/  SYNCS.PHASECHK.TRANS64.TRYWAIT P0, [R2+URZ+0x70], R0 ;  /* 0x00007000020075a7 */ /* 0x0044e400080011ff */
[----:B---3--:R-:W-:Y:S05]  /*9dc0*/  @!P0 NANOSLEEP.SYNCS 0x989680 ;  /* 0x009896800000895d */ /* 0x008fea0003900000 */
[----:B------:R-:W3:Y:S02]  /*9dd0*/  @!P0 SYNCS.PHASECHK.TRANS64 P0, [R2+URZ+0x70], R0 ;  /* 0x00007000020085a7 */ /* 0x000ee400080010ff */
[----:B---3--:R-:W-:Y:S05]  /*9de0*/  @!P0 BRA `(.L_x_126) ;  /* 0xfffffffc00f08947 */ /* 0x008fea000383ffff */
[----:B------:R-:W-:Y:S05]  /*9df0*/  BRA `(.L_x_125) ;  /* 0xffffffd400847947 */ /* 0x000fea000383ffff */
.L_x_134:
[----:B--2---:R2:W3:Y:S02]  /*9e00*/  SYNCS.PHASECHK.TRANS64.TRYWAIT P0, [R2+URZ+0x70], R4 ;  /* 0x00007004020075a7 */ /* 0x0044e400080011ff */
[----:B---3--:R-:W-:Y:S05]  /*9e10*/  @!P0 NANOSLEEP.SYNCS 0x989680 ;  /* 0x009896800000895d */ /* 0x008fea0003900000 */
[----:B------:R-:W3:Y:S02]  /*9e20*/  @!P0 SYNCS.PHASECHK.TRANS64 P0, [R2+URZ+0x70], R4 ;  /* 0x00007004020085a7 */ /* 0x000ee400080010ff */
[----:B---3--:R-:W-:Y:S05]  /*9e30*/  @!P0 BRA `(.L_x_134) ;  /* 0xfffffffc00f08947 */ /* 0x008fea000383ffff */
[----:B------:R-:W-:Y:S05]  /*9e40*/  BRA `(.L_x_133) ;  /* 0xffffffdc00a47947 */ /* 0x000fea000383ffff */
.L_x_142:
[----:B--2---:R2:W3:Y:S02]  /*9e50*/  SYNCS.PHASECHK.TRANS64.TRYWAIT P0, [R3+URZ+0x70], R0 ;  /* 0x00007000030075a7 */ /* 0x0044e400080011ff */
[----:B---3--:R-:W-:Y:S05]  /*9e60*/  @!P0 NANOSLEEP.SYNCS 0x989680 ;  /* 0x009896800000895d */ /* 0x008fea0003900000 */
[----:B------:R-:W3:Y:S02]  /*9e70*/  @!P0 SYNCS.PHASECHK.TRANS64 P0, [R3+URZ+0x70], R0 ;  /* 0x00007000030085a7 */ /* 0x000ee400080010ff */
[----:B---3--:R-:W-:Y:S05]  /*9e80*/  @!P0 BRA `(.L_x_142) ;  /* 0xfffffffc00f08947 */ /* 0x008fea000383ffff */
[----:B------:R-:W-:Y:S05]  /*9e90*/  BRA `(.L_x_141) ;  /* 0xffffffe400c47947 */ /* 0x000fea000383ffff */
        .weak           $__internal_0_$__cuda_sm10x_tcgen05_guardrail_trap_col_being_dealloced_not_returned_by_alloc
        .type           $__internal_0_$__cuda_sm10x_tcgen05_guardrail_trap_col_being_dealloced_not_returned_by_alloc,@function
        .size           $__internal_0_$__cuda_sm10x_tcgen05_guardrail_trap_col_being_dealloced_not_returned_by_alloc,($__internal_1_$__cuda_sm10x_tcgen05_guardrail_trap_phase_invalid_during_alloc - $__internal_0_$__cuda_sm10x_tcgen05_guardrail_trap_col_being_dealloced_not_returned_by_alloc)
$__internal_0_$__cuda_sm10x_tcgen05_guardrail_trap_col_being_dealloced_not_returned_by_alloc:
[----:B------:R-:W-:Y:S05]  /*9ea0*/  BPT.TRAP 0x1 ;  /* 0x000000040000795c */ /* 0x000fea0000300000 */
[----:B------:R-:W-:-:S04]  /*9eb0*/  HFMA2 R3, -RZ, RZ, 0, 0 ;  /* 0x00000000ff037431 */ /* 0x000fc800000001ff */
[----:B------:R-:W-:Y:S05]  /*9ec0*/  RET.REL.NODEC R2 `(_ZN7cutlass13device_kernelINS_4gemm6kernel13GemmUniversalIN4cute5tupleIJiiiiEEENS1_10collective13CollectiveMmaINS1_35MainloopSm100TmaUmmaWarpSpecializedILi7ELi2ELi4ENS5_IJNS4_1CILi4EEENSA_ILi1EEESC_EEEEENS5_IJNSA_ILi128EEESF_NSA_ILi64EEEEEENS_6half_tENS5_IJlSC_lEEESI_SJ_NS4_8TiledMMAINS4_8MMA_AtomIJNS4_26SM100_MMA_F16BF16_2x1SM_SSISI_SI_fLi128ELi128ELNS4_4UMMA5MajorE0ELSO_0ELNSN_7ScaleInE0ELSP_0EEEEEENS4_6LayoutINS5_IJSC_SC_SC_EEENS5_IJNSA_ILi0EEESU_SU_EEEEENS5_IJNS4_10UnderscoreESX_SX_EEEEENS4_18SM100_TMA_2SM_LOADENS4_14ComposedLayoutINS4_7SwizzleILi3ELi4ELi3EEENS4_18smem_ptr_flag_bitsILi16EEENSS_INS5_IJNSA_ILi8EEESG_EEENS5_IJSG_SC_EEEEEEEvNS4_8identityENS4_28SM100_TMA_2SM_LOAD_MULTICASTES1A_vS1B_EENS_8epilogue10collective18CollectiveEpilogueINS1E_23Sm100TmaWarpSpecializedILi4ELi2ELi16ELb1ELb0EEEJNS5_IJSG_SF_SG_EEENS5_IJNSS_ISG_SC_EENSS_INS5_IJNSA_ILi16EEENSA_ILi2EEEEEENS5_IJSC_SG_EEEEEEEESI_SJ_SI_SJ_NS1E_6fusion15FusionCallbacksIS1I_NS1R_17LinearCombinationISI_fSI_fLNS_15FloatRoundStyleE2EEES1J_S1Q_JEEENS4_5SM1004TMEM4LOAD26SM100_TMEM_LOAD_32dp32b16xENS4_13SM90_TMA_LOADENS11_INS12_ILi1ELi4ELi3EEES15_NSS_INS5_IJS16_S1L_EEENS5_IJS1L_SC_EEEEEEENS4_39AutoVectorizingCopyWithAssumedAlignmentILi128EEENS4_14SM90_TMA_STOREES26_S28_S28_EEEvvEEEEvNT_6ParamsE) ;  /* 0xffffff60024c7950 */ /* 0x000fea0003c3ffff */
        .weak           $__internal_1_$__cuda_sm10x_tcgen05_guardrail_trap_phase_invalid_during_alloc
        .type           $__internal_1_$__cuda_sm10x_tcgen05_guardrail_trap_phase_invalid_during_alloc,@function
        .size           $__internal_1_$__cuda_sm10x_tcgen05_guardrail_trap_phase_invalid_during_alloc,($__internal_2_$__cuda_sm10x_tcgen05_guardrail_trap_unallocated_columns_being_dealloced - $__internal_1_$__cuda_sm10x_tcgen05_guardrail_trap_phase_invalid_during_alloc)
$__internal_1_$__cuda_sm10x_tcgen05_guardrail_trap_phase_invalid_during_alloc:
[----:B------:R-:W-:Y:S05]  /*9ed0*/  BPT.TRAP 0x1 ;  /* 0x000000040000795c */ /* 0x000fea0000300000 */
[----:B------:R-:W-:-:S04]  /*9ee0*/  MOV R5, 0x0 ;  /* 0x0000000000057802 */ /* 0x000fc80000000f00 */
[----:B------:R-:W-:Y:S05]  /*9ef0*/  RET.REL.NODEC R4 `(_ZN7cutlass13device_kernelINS_4gemm6kernel13GemmUniversalIN4cute5tupleIJiiiiEEENS1_10collective13CollectiveMmaINS1_35MainloopSm100TmaUmmaWarpSpecializedILi7ELi2ELi4ENS5_IJNS4_1CILi4EEENSA_ILi1EEESC_EEEEENS5_IJNSA_ILi128EEESF_NSA_ILi64EEEEEENS_6half_tENS5_IJlSC_lEEESI_SJ_NS4_8TiledMMAINS4_8MMA_AtomIJNS4_26SM100_MMA_F16BF16_2x1SM_SSISI_SI_fLi128ELi128ELNS4_4UMMA5MajorE0ELSO_0ELNSN_7ScaleInE0ELSP_0EEEEEENS4_6LayoutINS5_IJSC_SC_SC_EEENS5_IJNSA_ILi0EEESU_SU_EEEEENS5_IJNS4_10UnderscoreESX_SX_EEEEENS4_18SM100_TMA_2SM_LOADENS4_14ComposedLayoutINS4_7SwizzleILi3ELi4ELi3EEENS4_18smem_ptr_flag_bitsILi16EEENSS_INS5_IJNSA_ILi8EEESG_EEENS5_IJSG_SC_EEEEEEEvNS4_8identityENS4_28SM100_TMA_2SM_LOAD_MULTICASTES1A_vS1B_EENS_8epilogue10collective18CollectiveEpilogueINS1E_23Sm100TmaWarpSpecializedILi4ELi2ELi16ELb1ELb0EEEJNS5_IJSG_SF_SG_EEENS5_IJNSS_ISG_SC_EENSS_INS5_IJNSA_ILi16EEENSA_ILi2EEEEEENS5_IJSC_SG_EEEEEEEESI_SJ_SI_SJ_NS1E_6fusion15FusionCallbacksIS1I_NS1R_17LinearCombinationISI_fSI_fLNS_15FloatRoundStyleE2EEES1J_S1Q_JEEENS4_5SM1004TMEM4LOAD26SM100_TMEM_LOAD_32dp32b16xENS4_13SM90_TMA_LOADENS11_INS12_ILi1ELi4ELi3EEES15_NSS_INS5_IJS16_S1L_EEENS5_IJS1L_SC_EEEEEEENS4_39AutoVectorizingCopyWithAssumedAlignmentILi128EEENS4_14SM90_TMA_STOREES26_S28_S28_EEEvvEEEEvNT_6ParamsE) ;  /* 0xffffff6004407950 */ /* 0x000fea0003c3ffff */
        .weak           $__internal_2_$__cuda_sm10x_tcgen05_guardrail_trap_unallocated_columns_being_dealloced
        .type           $__internal_2_$__cuda_sm10x_tcgen05_guardrail_trap_unallocated_columns_being_dealloced,@function
        .size           $__internal_2_$__cuda_sm10x_tcgen05_guardrail_trap_unallocated_columns_being_dealloced,(.L_x_206 - $__internal_2_$__cuda_sm10x_tcgen05_guardrail_trap_unallocated_columns_being_dealloced)
$__internal_2_$__cuda_sm10x_tcgen05_guardrail_trap_unallocated_columns_being_dealloced:
[----:B------:R-:W-:Y:S05]  /*9f00*/  BPT.TRAP 0x1 ;  /* 0x000000040000795c */ /* 0x000fea0000300000 */
[----:B------:R-:W-:-:S04]  /*9f10*/  HFMA2 R3, -RZ, RZ, 0, 0 ;  /* 0x00000000ff037431 */ /* 0x000fc800000001ff */
[----:B------:R-:W-:Y:S05]  /*9f20*/  RET.REL.NODEC R2 `(_ZN7cutlass13device_kernelINS_4gemm6kernel13GemmUniversalIN4cute5tupleIJiiiiEEENS1_10collective13CollectiveMmaINS1_35MainloopSm100TmaUmmaWarpSpecializedILi7ELi2ELi4ENS5_IJNS4_1CILi4EEENSA_ILi1EEESC_EEEEENS5_IJNSA_ILi128EEESF_NSA_ILi64EEEEEENS_6half_tENS5_IJlSC_lEEESI_SJ_NS4_8TiledMMAINS4_8MMA_AtomIJNS4_26SM100_MMA_F16BF16_2x1SM_SSISI_SI_fLi128ELi128ELNS4_4UMMA5MajorE0ELSO_0ELNSN_7ScaleInE0ELSP_0EEEEEENS4_6LayoutINS5_IJSC_SC_SC_EEENS5_IJNSA_ILi0EEESU_SU_EEEEENS5_IJNS4_10UnderscoreESX_SX_EEEEENS4_18SM100_TMA_2SM_LOADENS4_14ComposedLayoutINS4_7SwizzleILi3ELi4ELi3EEENS4_18smem_ptr_flag_bitsILi16EEENSS_INS5_IJNSA_ILi8EEESG_EEENS5_IJSG_SC_EEEEEEEvNS4_8identityENS4_28SM100_TMA_2SM_LOAD_MULTICASTES1A_vS1B_EENS_8epilogue10collective18CollectiveEpilogueINS1E_23Sm100TmaWarpSpecializedILi4ELi2ELi16ELb1ELb0EEEJNS5_IJSG_SF_SG_EEENS5_IJNSS_ISG_SC_EENSS_INS5_IJNSA_ILi16EEENSA_ILi2EEEEEENS5_IJSC_SG_EEEEEEEESI_SJ_SI_SJ_NS1E_6fusion15FusionCallbacksIS1I_NS1R_17LinearCombinationISI_fSI_fLNS_15FloatRoundStyleE2EEES1J_S1Q_JEEENS4_5SM1004TMEM4LOAD26SM100_TMEM_LOAD_32dp32b16xENS4_13SM90_TMA_LOADENS11_INS12_ILi1ELi4ELi3EEES15_NSS_INS5_IJS16_S1L_EEENS5_IJS1L_SC_EEEEEEENS4_39AutoVectorizingCopyWithAssumedAlignmentILi128EEENS4_14SM90_TMA_STOREES26_S28_S28_EEEvvEEEEvNT_6ParamsE) ;  /* 0xffffff6002347950 */ /* 0x000fea0003c3ffff */
.L_x_205:
[----:B------:R-:W-:-:S00]  /*9f30*/  BRA `(.L_x_205) ;  /* 0xfffffffc00fc7947 */ /* 0x000fc0000383ffff */
[----:B------:R-:W-:-:S00]  /*9f40*/  NOP ;  /* 0x0000000000007918 */ /* 0x000fc00000000000 */
        /* <DEDUP_REMOVED lines=11> */
.L_x_206:


//--------------------- .nv.global.init           --------------------------
	.section	.nv.global.init,"aw",@progbits
.nv.global.init:
	.type		$str$27,@object
	.size		$str$27,($str$28 - $str$27)
$str$27:
        /*0000*/ 	.byte	0x28, 0x61, 0x64, 0x64, 0x72, 0x65, 0x73, 0x73, 0x20, 0x26, 0x20, 0x6d, 0x61, 0x73, 0x6b, 0x29
        /*0010*/ 	.byte	0x20, 0x3d, 0x3d, 0x20, 0x30, 0x00
	.type		$str$28,@object
	.size		$str$28,($str$26 - $str$28)
$str$28:
        /*0016*/ 	.byte	0x2f, 0x74, 0x6d, 0x70, 0x2f, 0x63, 0x75, 0x74, 0x6c, 0x61, 0x73, 0x73, 0x5f, 0x73, 0x77, 0x65
        /*0026*/ 	.byte	0x65, 0x70, 0x5f, 0x73, 0x72, 0x63, 0x2f, 0x69, 0x6e, 0x63, 0x6c, 0x75, 0x64, 0x65, 0x2f, 0x63
        /*0036*/ 	.byte	0x75, 0x74, 0x65, 0x2f, 0x70, 0x6f, 0x69, 0x6e, 0x74, 0x65, 0x72, 0x5f, 0x66, 0x6c, 0x61, 0x67
        /*0046*/ 	.byte	0x67, 0x65, 0x64, 0x2e, 0x68, 0x70, 0x70, 0x00
	.type		$str$26,@object
	.size		$str$26,($str$25 - $str$26)
$str$26:
        /*004e*/ 	.byte	0x2f, 0x74, 0x6d, 0x70, 0x2f, 0x63, 0x75, 0x74, 0x6c, 0x61, 0x73, 0x73, 0x5f, 0x73, 0x77, 0x65
        /*005e*/ 	.byte	0x65, 0x70, 0x5f, 0x73, 0x72, 0x63, 0x2f, 0x69, 0x6e, 0x63, 0x6c, 0x75, 0x64, 0x65, 0x2f, 0x63
        /*006e*/ 	.byte	0x75, 0x74, 0x65, 0x2f, 0x61, 0x74, 0x6f, 0x6d, 0x2f, 0x63, 0x6f, 0x70, 0x79, 0x5f, 0x74, 0x72
        /*007e*/ 	.byte	0x61, 0x69, 0x74, 0x73, 0x5f, 0x73, 0x6d, 0x31, 0x30, 0x30, 0x2e, 0x68, 0x70, 0x70, 0x00
	.type		$str$25,@object
	.size		$str$25,(__unnamed_1 - $str$25)
$str$25:
        /*008d*/ 	.byte	0x28, 0x28, 0x75, 0x69, 0x6e, 0x74, 0x33, 0x32, 0x5f, 0x74, 0x28, 0x74, 0x68, 0x72, 0x65, 0x61
        /*009d*/ 	.byte	0x64, 0x49, 0x64, 0x78, 0x2e, 0x78, 0x29, 0x20, 0x2f, 0x20, 0x33, 0x32, 0x29, 0x20, 0x25, 0x20
        /*00ad*/ 	.byte	0x34, 0x29, 0x20, 0x3d, 0x3d, 0x20, 0x28, 0x28, 0x28, 0x74, 0x6d, 0x65, 0x6d, 0x5f, 0x61, 0x64
        /*00bd*/ 	.byte	0x64, 0x72, 0x20, 0x3e, 0x3e, 0x20, 0x31, 0x36, 0x29, 0x20, 0x2f, 0x20, 0x33, 0x32, 0x29, 0x20
        /*00cd*/ 	.byte	0x25, 0x20, 0x34, 0x29, 0x00
	.type		__unnamed_1,@object
	.size		__unnamed_1,(__unnamed_2 - __unnamed_1)
__unnamed_1:
        /*00d2*/ 	.byte	0x61, 0x75, 0x74, 0x6f, 0x20, 0x63, 0x75, 0x74, 0x65, 0x3a, 0x3a, 0x61, 0x73, 0x5f, 0x70, 0x6f
        /* <DEDUP_REMOVED lines=24> */
        /*0262*/ 	.byte	0x34, 0x38, 0x3e, 0x3e, 0x3e, 0x3e, 0x5d, 0x00
	.type		__unnamed_2,@object
	.size		__unnamed_2,(.L_2 - __unnamed_2)
__unnamed_2:
        /* <DEDUP_REMOVED lines=40> */
        /*04ea*/ 	.byte	0x3a, 0x3a, 0x43, 0x3c, 0x30, 0x3e, 0x3e, 0x3e, 0x3e, 0x5d, 0x00
.L_2:


//--------------------- .nv.shared._ZN7cutlass13device_kernelINS_4gemm6kernel13GemmUniversalIN4cute5tupleIJiiiiEEENS1_10collective13CollectiveMmaINS1_35MainloopSm100TmaUmmaWarpSpecializedILi7ELi2ELi4ENS5_IJNS4_1CILi4EEENSA_ILi1EEESC_EEEEENS5_IJNSA_ILi128EEESF_NSA_ILi64EEEEEENS_6half_tENS5_IJlSC_lEEESI_SJ_NS4_8TiledMMAINS4_8MMA_AtomIJNS4_26SM100_MMA_F16BF16_2x1SM_SSISI_SI_fLi128ELi128ELNS4_4UMMA5MajorE0ELSO_0ELNSN_7ScaleInE0ELSP_0EEEEEENS4_6LayoutINS5_IJSC_SC_SC_EEENS5_IJNSA_ILi0EEESU_SU_EEEEENS5_IJNS4_10UnderscoreESX_SX_EEEEENS4_18SM100_TMA_2SM_LOADENS4_14ComposedLayoutINS4_7SwizzleILi3ELi4ELi3EEENS4_18smem_ptr_flag_bitsILi16EEENSS_INS5_IJNSA_ILi8EEESG_EEENS5_IJSG_SC_EEEEEEEvNS4_8identityENS4_28SM100_TMA_2SM_LOAD_MULTICASTES1A_vS1B_EENS_8epilogue10collective18CollectiveEpilogueINS1E_23Sm100TmaWarpSpecializedILi4ELi2ELi16ELb1ELb0EEEJNS5_IJSG_SF_SG_EEENS5_IJNSS_ISG_SC_EENSS_INS5_IJNSA_ILi16EEENSA_ILi2EEEEEENS5_IJSC_SG_EEEEEEEESI_SJ_SI_SJ_NS1E_6fusion15FusionCallbacksIS1I_NS1R_17LinearCombinationISI_fSI_fLNS_15FloatRoundStyleE2EEES1J_S1Q_JEEENS4_5SM1004TMEM4LOAD26SM100_TMEM_LOAD_32dp32b16xENS4_13SM90_TMA_LOADENS11_INS12_ILi1ELi4ELi3EEES15_NSS_INS5_IJS16_S1L_EEENS5_IJS1L_SC_EEEEEEENS4_39AutoVectorizingCopyWithAssumedAlignmentILi128EEENS4_14SM90_TMA_STOREES26_S28_S28_EEEvvEEEEvNT_6ParamsE --------------------------
	.section	.nv.shared._ZN7cutlass13device_kernelINS_4gemm6kernel13GemmUniversalIN4cute5tupleIJiiiiEEENS1_10collective13CollectiveMmaINS1_35MainloopSm100TmaUmmaWarpSpecializedILi7ELi2ELi4ENS5_IJNS4_1CILi4EEENSA_ILi1EEESC_EEEEENS5_IJNSA_ILi128EEESF_NSA_ILi64EEEEEENS_6half_tENS5_IJlSC_lEEESI_SJ_NS4_8TiledMMAINS4_8MMA_AtomIJNS4_26SM100_MMA_F16BF16_2x1SM_SSISI_SI_fLi128ELi128ELNS4_4UMMA5MajorE0ELSO_0ELNSN_7ScaleInE0ELSP_0EEEEEENS4_6LayoutINS5_IJSC_SC_SC_EEENS5_IJNSA_ILi0EEESU_SU_EEEEENS5_IJNS4_10UnderscoreESX_SX_EEEEENS4_18SM100_TMA_2SM_LOADENS4_14ComposedLayoutINS4_7SwizzleILi3ELi4ELi3EEENS4_18smem_ptr_flag_bitsILi16EEENSS_INS5_IJNSA_ILi8EEESG_EEENS5_IJSG_SC_EEEEEEEvNS4_8identityENS4_28SM100_TMA_2SM_LOAD_MULTICASTES1A_vS1B_EENS_8epilogue10collective18CollectiveEpilogueINS1E_23Sm100TmaWarpSpecializedILi4ELi2ELi16ELb1ELb0EEEJNS5_IJSG_SF_SG_EEENS5_IJNSS_ISG_SC_EENSS_INS5_IJNSA_ILi16EEENSA_ILi2EEEEEENS5_IJSC_SG_EEEEEEEESI_SJ_SI_SJ_NS1E_6fusion15FusionCallbacksIS1I_NS1R_17LinearCombinationISI_fSI_fLNS_15FloatRoundStyleE2EEES1J_S1Q_JEEENS4_5SM1004TMEM4LOAD26SM100_TMEM_LOAD_32dp32b16xENS4_13SM90_TMA_LOADENS11_INS12_ILi1ELi4ELi3EEES15_NSS_INS5_IJS16_S1L_EEENS5_IJS1L_SC_EEEEEEENS4_39AutoVectorizingCopyWithAssumedAlignmentILi128EEENS4_14SM90_TMA_STOREES26_S28_S28_EEEvvEEEEvNT_6ParamsE,"aw",@nobits
	.sectionflags	@""
	.align	16
	.zero		1024


//--------------------- .nv.shared.reserved.0     --------------------------
	.section	.nv.shared.reserved.0,"aw",@nobits
	.weak		__nv_reservedSMEM_offset_0_alias
	.size		__nv_reservedSMEM_offset_0_alias, 0, 64
	.other		__nv_reservedSMEM_offset_0_alias,@"STO_CUDA_RESERVED_SHARED STV_DEFAULT"
__nv_reservedSMEM_offset_0_alias:
	.zero		0
.nv.shared.reserved.0:
	.zero		64
	.weak		__nv_reservedSMEM_tcgen05_partition
	.type		__nv_reservedSMEM_tcgen05_partition,@object
	.size		__nv_reservedSMEM_tcgen05_partition,(.L_0 - __nv_reservedSMEM_tcgen05_partition)
__nv_reservedSMEM_tcgen05_partition:
	.zero		32
.L_0:


//--------------------- .nv.global                --------------------------
	.section	.nv.global,"aw",@nobits
.nv.global:
	.type		_ZN40_INTERNAL_1f2646fc_4_k_cu_bb16b94a_266384cute1_E,@object
	.size		_ZN40_INTERNAL_1f2646fc_4_k_cu_bb16b94a_266384cute1_E,(_ZN40_INTERNAL_1f2646fc_4_k_cu_bb16b94a_266384cuda3std3__45__cpo6cbeginE - _ZN40_INTERNAL_1f2646fc_4_k_cu_bb16b94a_266384cute1_E)
_ZN40_INTERNAL_1f2646fc_4_k_cu_bb16b94a_266384cute1_E:
	.zero		1
	.type		_ZN40_INTERNAL_1f2646fc_4_k_cu_bb16b94a_266384cuda3std3__45__cpo6cbeginE,@object
	.size		_ZN40_INTERNAL_1f2646fc_4_k_cu_bb16b94a_266384cuda3std3__45__cpo6cbeginE,(_ZN40_INTERNAL_1f2646fc_4_k_cu_bb16b94a_266384cuda3std3__48in_placeE - _ZN40_INTERNAL_1f2646fc_4_k_cu_bb16b94a_266384cuda3std3__45__cpo6cbeginE)
_ZN40_INTERNAL_1f2646fc_4_k_cu_bb16b94a_266384cuda3std3__45__cpo6cbeginE:
	.zero		1
	.type		_ZN40_INTERNAL_1f2646fc_4_k_cu_bb16b94a_266384cuda3std3__48in_placeE,@object
	.size		_ZN40_INTERNAL_1f2646fc_4_k_cu_bb16b94a_266384cuda3std3__48in_placeE,(_ZN40_INTERNAL_1f2646fc_4_k_cu_bb16b94a_266384cuda3std6ranges3__45__cpo9iter_moveE - _ZN40_INTERNAL_1f2646fc_4_k_cu_bb16b94a_266384cuda3std3__48in_placeE)
_ZN40_INTERNAL_1f2646fc_4_k_cu_bb16b94a_266384cuda3std3__48in_placeE:
	.zero		1
	.type		_ZN40_INTERNAL_1f2646fc_4_k_cu_bb16b94a_266384cuda3std6ranges3__45__cpo9iter_moveE,@object
	.size		_ZN40_INTERNAL_1f2646fc_4_k_cu_bb16b94a_266384cuda3std6ranges3__45__cpo9iter_moveE,(_ZN40_INTERNAL_1f2646fc_4_k_cu_bb16b94a_266384cuda3std3__45__cpo5beginE - _ZN40_INTERNAL_1f2646fc_4_k_cu_bb16b94a_266384cuda3std6ranges3__45__cpo9iter_moveE)
_ZN40_INTERNAL_1f2646fc_4_k_cu_bb16b94a_266384cuda3std6ranges3__45__cpo9iter_moveE:
	.zero		1
	.type		_ZN40_INTERNAL_1f2646fc_4_k_cu_bb16b94a_266384cuda3std3__45__cpo5beginE,@object
	.size		_ZN40_INTERNAL_1f2646fc_4_k_cu_bb16b94a_266384cuda3std3__45__cpo5beginE,(_ZN40_INTERNAL_1f2646fc_4_k_cu_bb16b94a_266384cuda3std3__442_GLOBAL__N__1f2646fc_4_k_cu_bb16b94a_266386ignoreE - _ZN40_INTERNAL_1f2646fc_4_k_cu_bb16b94a_266384cuda3std3__45__cpo5beginE)
_ZN40_INTERNAL_1f2646fc_4_k_cu_bb16b94a_266384cuda3std3__45__cpo5beginE:
	.zero		1
	.type		_ZN40_INTERNAL_1f2646fc_4_k_cu_bb16b94a_266384cuda3std3__442_GLOBAL__N__1f2646fc_4_k_cu_bb16b94a_266386ignoreE,@object
	.size		_ZN40_INTERNAL_1f2646fc_4_k_cu_bb16b94a_266384cuda3std3__442_GLOBAL__N__1f2646fc_4_k_cu_bb16b94a_266386ignoreE,(_ZN40_INTERNAL_1f2646fc_4_k_cu_bb16b94a_266384cute7productE - _ZN40_INTERNAL_1f2646fc_4_k_cu_bb16b94a_266384cuda3std3__442_GLOBAL__N__1f2646fc_4_k_cu_bb16b94a_266386ignoreE)
_ZN40_INTERNAL_1f2646fc_4_k_cu_bb16b94a_266384cuda3std3__442_GLOBAL__N__1f2646fc_4_k_cu_bb16b94a_266386ignoreE:
	.zero		1
	.type		_ZN40_INTERNAL_1f2646fc_4_k_cu_bb16b94a_266384cute7productE,@object
	.size		_ZN40_INTERNAL_1f2646fc_4_k_cu_bb16b94a_266384cute7productE,(_ZN40_INTERNAL_1f2646fc_4_k_cu_bb16b94a_266384cuda3std3__45__cpo3endE - _ZN40_INTERNAL_1f2646fc_4_k_cu_bb16b94a_266384cute7productE)
_ZN40_INTERNAL_1f2646fc_4_k_cu_bb16b94a_266384cute7productE:
	.zero		1
	.type		_ZN40_INTERNAL_1f2646fc_4_k_cu_bb16b94a_266384cuda3std3__45__cpo3endE,@object
	.size		_ZN40_INTERNAL_1f2646fc_4_k_cu_bb16b94a_266384cuda3std3__45__cpo3endE,(_ZN40_INTERNAL_1f2646fc_4_k_cu_bb16b94a_266384cuda3std3__419piecewise_constructE - _ZN40_INTERNAL_1f2646fc_4_k_cu_bb16b94a_266384cuda3std3__45__cpo3endE)
_ZN40_INTERNAL_1f2646fc_4_k_cu_bb16b94a_266384cuda3std3__45__cpo3endE:
	.zero		1
	.type		_ZN40_INTERNAL_1f2646fc_4_k_cu_bb16b94a_266384cuda3std3__419piecewise_constructE,@object
	.size		_ZN40_INTERNAL_1f2646fc_4_k_cu_bb16b94a_266384cuda3std3__419piecewise_constructE,(_ZN40_INTERNAL_1f2646fc_4_k_cu_bb16b94a_266384cuda3std3__45__cpo4cendE - _ZN40_INTERNAL_1f2646fc_4_k_cu_bb16b94a_266384cuda3std3__419piecewise_constructE)
_ZN40_INTERNAL_1f2646fc_4_k_cu_bb16b94a_266384cuda3std3__419piecewise_constructE:
	.zero		1
	.type		_ZN40_INTERNAL_1f2646fc_4_k_cu_bb16b94a_266384cuda3std3__45__cpo4cendE,@object
	.size		_ZN40_INTERNAL_1f2646fc_4_k_cu_bb16b94a_266384cuda3std3__45__cpo4cendE,(_ZN40_INTERNAL_1f2646fc_4_k_cu_bb16b94a_266384cuda3std6ranges3__45__cpo4swapE - _ZN40_INTERNAL_1f2646fc_4_k_cu_bb16b94a_266384cuda3std3__45__cpo4cendE)
_ZN40_INTERNAL_1f2646fc_4_k_cu_bb16b94a_266384cuda3std3__45__cpo4cendE:
	.zero		1
	.type		_ZN40_INTERNAL_1f2646fc_4_k_cu_bb16b94a_266384cuda3std6ranges3__45__cpo4swapE,@object
	.size		_ZN40_INTERNAL_1f2646fc_4_k_cu_bb16b94a_266384cuda3std6ranges3__45__cpo4swapE,(.L_10 - _ZN40_INTERNAL_1f2646fc_4_k_cu_bb16b94a_266384cuda3std6ranges3__45__cpo4swapE)
_ZN40_INTERNAL_1f2646fc_4_k_cu_bb16b94a_266384cuda3std6ranges3__45__cpo4swapE:
	.zero		1
.L_10:


//--------------------- .nv.constant0._ZN7cutlass13device_kernelINS_4gemm6kernel13GemmUniversalIN4cute5tupleIJiiiiEEENS1_10collective13CollectiveMmaINS1_35MainloopSm100TmaUmmaWarpSpecializedILi7ELi2ELi4ENS5_IJNS4_1CILi4EEENSA_ILi1EEESC_EEEEENS5_IJNSA_ILi128EEESF_NSA_ILi64EEEEEENS_6half_tENS5_IJlSC_lEEESI_SJ_NS4_8TiledMMAINS4_8MMA_AtomIJNS4_26SM100_MMA_F16BF16_2x1SM_SSISI_SI_fLi128ELi128ELNS4_4UMMA5MajorE0ELSO_0ELNSN_7ScaleInE0ELSP_0EEEEEENS4_6LayoutINS5_IJSC_SC_SC_EEENS5_IJNSA_ILi0EEESU_SU_EEEEENS5_IJNS4_10UnderscoreESX_SX_EEEEENS4_18SM100_TMA_2SM_LOADENS4_14ComposedLayoutINS4_7SwizzleILi3ELi4ELi3EEENS4_18smem_ptr_flag_bitsILi16EEENSS_INS5_IJNSA_ILi8EEESG_EEENS5_IJSG_SC_EEEEEEEvNS4_8identityENS4_28SM100_TMA_2SM_LOAD_MULTICASTES1A_vS1B_EENS_8epilogue10collective18CollectiveEpilogueINS1E_23Sm100TmaWarpSpecializedILi4ELi2ELi16ELb1ELb0EEEJNS5_IJSG_SF_SG_EEENS5_IJNSS_ISG_SC_EENSS_INS5_IJNSA_ILi16EEENSA_ILi2EEEEEENS5_IJSC_SG_EEEEEEEESI_SJ_SI_SJ_NS1E_6fusion15FusionCallbacksIS1I_NS1R_17LinearCombinationISI_fSI_fLNS_15FloatRoundStyleE2EEES1J_S1Q_JEEENS4_5SM1004TMEM4LOAD26SM100_TMEM_LOAD_32dp32b16xENS4_13SM90_TMA_LOADENS11_INS12_ILi1ELi4ELi3EEES15_NSS_INS5_IJS16_S1L_EEENS5_IJS1L_SC_EEEEEEENS4_39AutoVectorizingCopyWithAssumedAlignmentILi128EEENS4_14SM90_TMA_STOREES26_S28_S28_EEEvvEEEEvNT_6ParamsE --------------------------
	.section	.nv.constant0._ZN7cutlass13device_kernelINS_4gemm6kernel13GemmUniversalIN4cute5tupleIJiiiiEEENS1_10collective13CollectiveMmaINS1_35MainloopSm100TmaUmmaWarpSpecializedILi7ELi2ELi4ENS5_IJNS4_1CILi4EEENSA_ILi1EEESC_EEEEENS5_IJNSA_ILi128EEESF_NSA_ILi64EEEEEENS_6half_tENS5_IJlSC_lEEESI_SJ_NS4_8TiledMMAINS4_8MMA_AtomIJNS4_26SM100_MMA_F16BF16_2x1SM_SSISI_SI_fLi128ELi128ELNS4_4UMMA5MajorE0ELSO_0ELNSN_7ScaleInE0ELSP_0EEEEEENS4_6LayoutINS5_IJSC_SC_SC_EEENS5_IJNSA_ILi0EEESU_SU_EEEEENS5_IJNS4_10UnderscoreESX_SX_EEEEENS4_18SM100_TMA_2SM_LOADENS4_14ComposedLayoutINS4_7SwizzleILi3ELi4ELi3EEENS4_18smem_ptr_flag_bitsILi16EEENSS_INS5_IJNSA_ILi8EEESG_EEENS5_IJSG_SC_EEEEEEEvNS4_8identityENS4_28SM100_TMA_2SM_LOAD_MULTICASTES1A_vS1B_EENS_8epilogue10collective18CollectiveEpilogueINS1E_23Sm100TmaWarpSpecializedILi4ELi2ELi16ELb1ELb0EEEJNS5_IJSG_SF_SG_EEENS5_IJNSS_ISG_SC_EENSS_INS5_IJNSA_ILi16EEENSA_ILi2EEEEEENS5_IJSC_SG_EEEEEEEESI_SJ_SI_SJ_NS1E_6fusion15FusionCallbacksIS1I_NS1R_17LinearCombinationISI_fSI_fLNS_15FloatRoundStyleE2EEES1J_S1Q_JEEENS4_5SM1004TMEM4LOAD26SM100_TMEM_LOAD_32dp32b16xENS4_13SM90_TMA_LOADENS11_INS12_ILi1ELi4ELi3EEES15_NSS_INS5_IJS16_S1L_EEENS5_IJS1L_SC_EEEEEEENS4_39AutoVectorizingCopyWithAssumedAlignmentILi128EEENS4_14SM90_TMA_STOREES26_S28_S28_EEEvvEEEEvNT_6ParamsE,"a",@progbits
	.sectionflags	@""
	.align	4
.nv.constant0._ZN7cutlass13device_kernelINS_4gemm6kernel13GemmUniversalIN4cute5tupleIJiiiiEEENS1_10collective13CollectiveMmaINS1_35MainloopSm100TmaUmmaWarpSpecializedILi7ELi2ELi4ENS5_IJNS4_1CILi4EEENSA_ILi1EEESC_EEEEENS5_IJNSA_ILi128EEESF_NSA_ILi64EEEEEENS_6half_tENS5_IJlSC_lEEESI_SJ_NS4_8TiledMMAINS4_8MMA_AtomIJNS4_26SM100_MMA_F16BF16_2x1SM_SSISI_SI_fLi128ELi128ELNS4_4UMMA5MajorE0ELSO_0ELNSN_7ScaleInE0ELSP_0EEEEEENS4_6LayoutINS5_IJSC_SC_SC_EEENS5_IJNSA_ILi0EEESU_SU_EEEEENS5_IJNS4_10UnderscoreESX_SX_EEEEENS4_18SM100_TMA_2SM_LOADENS4_14ComposedLayoutINS4_7SwizzleILi3ELi4ELi3EEENS4_18smem_ptr_flag_bitsILi16EEENSS_INS5_IJNSA_ILi8EEESG_EEENS5_IJSG_SC_EEEEEEEvNS4_8identityENS4_28SM100_TMA_2SM_LOAD_MULTICASTES1A_vS1B_EENS_8epilogue10collective18CollectiveEpilogueINS1E_23Sm100TmaWarpSpecializedILi4ELi2ELi16ELb1ELb0EEEJNS5_IJSG_SF_SG_EEENS5_IJNSS_ISG_SC_EENSS_INS5_IJNSA_ILi16EEENSA_ILi2EEEEEENS5_IJSC_SG_EEEEEEEESI_SJ_SI_SJ_NS1E_6fusion15FusionCallbacksIS1I_NS1R_17LinearCombinationISI_fSI_fLNS_15FloatRoundStyleE2EEES1J_S1Q_JEEENS4_5SM1004TMEM4LOAD26SM100_TMEM_LOAD_32dp32b16xENS4_13SM90_TMA_LOADENS11_INS12_ILi1ELi4ELi3EEES15_NSS_INS5_IJS16_S1L_EEENS5_IJS1L_SC_EEEEEEENS4_39AutoVectorizingCopyWithAssumedAlignmentILi128EEENS4_14SM90_TMA_STOREES26_S28_S28_EEEvvEEEEvNT_6ParamsE:
	.zero		2944


//--------------------- SYMBOLS --------------------------

	.type		.nv.reservedSmem.offset0,@object
	.size		.nv.reservedSmem.offset0,0x4
	.type		.nv.reservedSmem.cap,@object
	.size		.nv.reservedSmem.cap,0x4
	.type		__assertfail,@function
